	.target	sm_100a

	.elftype	@"ET_EXEC"


//--------------------- .note.nv.tkinfo           --------------------------
	.section	.note.nv.tkinfo,"",@"SHT_NOTE"
	.sectionflags	@"SHF_NOTE_NV_TKINFO"
	.tkinfo
        /*0018*/ 	.word	0x00000002
        /*0030*/ 	.string	""
        /*0030*/ 	.string	"ptxas"
        /*0030*/ 	.string	"Cuda compilation tools, release 13.0, V13.0.88"
        /*0030*/ 	.string	"Build cuda_13.0.r13.0/compiler.36424714_0"
        /*0030*/ 	.string	"-arch sm_100a -m 64 "



//--------------------- .note.nv.cuinfo           --------------------------
	.section	.note.nv.cuinfo,"",@"SHT_NOTE"
	.sectionflags	@"SHF_NOTE_NV_CUINFO"
        /*0018*/ 	.short	0x0002
        /*001a*/ 	.short	0x0064
        /*001c*/ 	.short	0x0082
	.zero		2


//--------------------- .nv.info                  --------------------------
	.section	.nv.info,"",@"SHT_CUDA_INFO"
	.align	4


	//----- nvinfo : EIATTR_REGCOUNT
	.align		4
        /*0000*/ 	.byte	0x04, 0x2f
        /*0002*/ 	.short	(.L_19 - .L_18)
	.align		4
.L_18:
        /*0004*/ 	.word	index@(_ZN7cutlass13device_kernelINS_4gemm6kernel13GemmUniversalIN4cute5tupleIJiiiiEEENS1_10collective13CollectiveMmaINS1_35MainloopSm100TmaUmmaWarpSpecializedILi34ELi2ELi4ENS5_IJNS4_1CILi1EEESB_SB_EEEEENS5_IJNSA_ILi64EEENSA_ILi128EEENSA_ILi32EEEEEEaNS5_IJSB_llEEEaSI_NS4_8TiledMMAINS4_8MMA_AtomIJNS4_15SM100_MMA_S8_SSIaaiLi64ELi128ELNS4_4UMMA5MajorE1ELSN_1ELNSM_8SaturateE0EEEEEENS4_6LayoutISC_NS5_IJNSA_ILi0EEESS_SS_EEEEENS5_IJNS4_10UnderscoreESV_SV_EEEEENS4_13SM90_TMA_LOADENS4_14ComposedLayoutINS4_7SwizzleILi2ELi4ELi3EEENS4_18smem_ptr_flag_bitsILi8EEENSR_INS5_IJSE_NSA_ILi8EEEEEENS5_IJSB_SE_EEEEEEEvNS4_8identityESY_NSZ_INS10_ILi3ELi4ELi3EEES13_NSR_INS5_IJSF_S14_EEENS5_IJSB_SF_EEEEEEEvS19_EENS_8epilogue10collective18CollectiveEpilogueINS1G_23Sm100TmaWarpSpecializedILi2ELi2ELi32ELb0ELb0EEEJSH_NS5_IJNSR_ISE_SB_EES1L_EEEaNS5_IJlSB_lEEEaS1N_NS1G_6fusion15FusionCallbacksIS1K_NS1O_17LinearCombinationIaiaiLNS_15FloatRoundStyleE2EEESH_S1M_JEEENS4_5SM1004TMEM4LOAD26SM100_TMEM_LOAD_16dp32b32xESY_NSZ_IS11_S13_NSR_INS5_IJS14_SE_EEENS5_IJSE_SB_EEEEEEENS4_39AutoVectorizingCopyWithAssumedAlignmentILi128EEENS4_14SM90_TMA_STOREES21_S23_S23_EEEvvEEEEvNT_6ParamsE)
        /*0008*/ 	.word	0x0000007a


	//----- nvinfo : EIATTR_FRAME_SIZE
	.align		4
.L_19:
        /*000c*/ 	.byte	0x04, 0x11
        /*000e*/ 	.short	(.L_21 - .L_20)
	.align		4
.L_20:
        /*0010*/ 	.word	index@($__internal_2_$__cuda_sm10x_tcgen05_guardrail_trap_unallocated_columns_being_dealloced)
        /*0014*/ 	.word	0x00000000


	//----- nvinfo : EIATTR_FRAME_SIZE
	.align		4
.L_21:
        /*0018*/ 	.byte	0x04, 0x11
        /*001a*/ 	.short	(.L_23 - .L_22)
	.align		4
.L_22:
        /*001c*/ 	.word	index@($__internal_1_$__cuda_sm10x_tcgen05_guardrail_trap_phase_invalid_during_alloc)
        /*0020*/ 	.word	0x00000000


	//----- nvinfo : EIATTR_FRAME_SIZE
	.align		4
.L_23:
        /*0024*/ 	.byte	0x04, 0x11
        /*0026*/ 	.short	(.L_25 - .L_24)
	.align		4
.L_24:
        /*0028*/ 	.word	index@($__internal_0_$__cuda_sm10x_tcgen05_guardrail_trap_col_being_dealloced_not_returned_by_alloc)
        /*002c*/ 	.word	0x00000000


	//----- nvinfo : EIATTR_FRAME_SIZE
	.align		4
.L_25:
        /*0030*/ 	.byte	0x04, 0x11
        /*0032*/ 	.short	(.L_27 - .L_26)
	.align		4
.L_26:
        /*0034*/ 	.word	index@(_ZN7cutlass13device_kernelINS_4gemm6kernel13GemmUniversalIN4cute5tupleIJiiiiEEENS1_10collective13CollectiveMmaINS1_35MainloopSm100TmaUmmaWarpSpecializedILi34ELi2ELi4ENS5_IJNS4_1CILi1EEESB_SB_EEEEENS5_IJNSA_ILi64EEENSA_ILi128EEENSA_ILi32EEEEEEaNS5_IJSB_llEEEaSI_NS4_8TiledMMAINS4_8MMA_AtomIJNS4_15SM100_MMA_S8_SSIaaiLi64ELi128ELNS4_4UMMA5MajorE1ELSN_1ELNSM_8SaturateE0EEEEEENS4_6LayoutISC_NS5_IJNSA_ILi0EEESS_SS_EEEEENS5_IJNS4_10UnderscoreESV_SV_EEEEENS4_13SM90_TMA_LOADENS4_14ComposedLayoutINS4_7SwizzleILi2ELi4ELi3EEENS4_18smem_ptr_flag_bitsILi8EEENSR_INS5_IJSE_NSA_ILi8EEEEEENS5_IJSB_SE_EEEEEEEvNS4_8identityESY_NSZ_INS10_ILi3ELi4ELi3EEES13_NSR_INS5_IJSF_S14_EEENS5_IJSB_SF_EEEEEEEvS19_EENS_8epilogue10collective18CollectiveEpilogueINS1G_23Sm100TmaWarpSpecializedILi2ELi2ELi32ELb0ELb0EEEJSH_NS5_IJNSR_ISE_SB_EES1L_EEEaNS5_IJlSB_lEEEaS1N_NS1G_6fusion15FusionCallbacksIS1K_NS1O_17LinearCombinationIaiaiLNS_15FloatRoundStyleE2EEESH_S1M_JEEENS4_5SM1004TMEM4LOAD26SM100_TMEM_LOAD_16dp32b32xESY_NSZ_IS11_S13_NSR_INS5_IJS14_SE_EEENS5_IJSE_SB_EEEEEEENS4_39AutoVectorizingCopyWithAssumedAlignmentILi128EEENS4_14SM90_TMA_STOREES21_S23_S23_EEEvvEEEEvNT_6ParamsE)
        /*0038*/ 	.word	0x00000000


	//----- nvinfo : EIATTR_MIN_STACK_SIZE
	.align		4
.L_27:
        /*003c*/ 	.byte	0x04, 0x12
        /*003e*/ 	.short	(.L_29 - .L_28)
	.align		4
.L_28:
        /*0040*/ 	.word	index@(_ZN7cutlass13device_kernelINS_4gemm6kernel13GemmUniversalIN4cute5tupleIJiiiiEEENS1_10collective13CollectiveMmaINS1_35MainloopSm100TmaUmmaWarpSpecializedILi34ELi2ELi4ENS5_IJNS4_1CILi1EEESB_SB_EEEEENS5_IJNSA_ILi64EEENSA_ILi128EEENSA_ILi32EEEEEEaNS5_IJSB_llEEEaSI_NS4_8TiledMMAINS4_8MMA_AtomIJNS4_15SM100_MMA_S8_SSIaaiLi64ELi128ELNS4_4UMMA5MajorE1ELSN_1ELNSM_8SaturateE0EEEEEENS4_6LayoutISC_NS5_IJNSA_ILi0EEESS_SS_EEEEENS5_IJNS4_10UnderscoreESV_SV_EEEEENS4_13SM90_TMA_LOADENS4_14ComposedLayoutINS4_7SwizzleILi2ELi4ELi3EEENS4_18smem_ptr_flag_bitsILi8EEENSR_INS5_IJSE_NSA_ILi8EEEEEENS5_IJSB_SE_EEEEEEEvNS4_8identityESY_NSZ_INS10_ILi3ELi4ELi3EEES13_NSR_INS5_IJSF_S14_EEENS5_IJSB_SF_EEEEEEEvS19_EENS_8epilogue10collective18CollectiveEpilogueINS1G_23Sm100TmaWarpSpecializedILi2ELi2ELi32ELb0ELb0EEEJSH_NS5_IJNSR_ISE_SB_EES1L_EEEaNS5_IJlSB_lEEEaS1N_NS1G_6fusion15FusionCallbacksIS1K_NS1O_17LinearCombinationIaiaiLNS_15FloatRoundStyleE2EEESH_S1M_JEEENS4_5SM1004TMEM4LOAD26SM100_TMEM_LOAD_16dp32b32xESY_NSZ_IS11_S13_NSR_INS5_IJS14_SE_EEENS5_IJSE_SB_EEEEEEENS4_39AutoVectorizingCopyWithAssumedAlignmentILi128EEENS4_14SM90_TMA_STOREES21_S23_S23_EEEvvEEEEvNT_6ParamsE)
        /*0044*/ 	.word	0x00000000
.L_29:


//--------------------- .nv.compat                --------------------------
	.section	.nv.compat,"",@"SHT_CUDA_COMPAT_INFO"
	.align	4
        /*0000*/ 	.byte	0x02, 0x09, 0x01, 0x00, 0x02, 0x02, 0x03, 0x00, 0x02, 0x05, 0x06, 0x00, 0x03, 0x07, 0x01, 0x01
        /*0010*/ 	.byte	0x02, 0x03, 0x01, 0x00, 0x02, 0x06, 0x01, 0x00, 0x04, 0x0b, 0x08, 0x00, 0x01, 0x00, 0x00, 0x00
        /*0020*/ 	.byte	0x00, 0x00, 0x00, 0x00


//--------------------- .nv.info._ZN7cutlass13device_kernelINS_4gemm6kernel13GemmUniversalIN4cute5tupleIJiiiiEEENS1_10collective13CollectiveMmaINS1_35MainloopSm100TmaUmmaWarpSpecializedILi34ELi2ELi4ENS5_IJNS4_1CILi1EEESB_SB_EEEEENS5_IJNSA_ILi64EEENSA_ILi128EEENSA_ILi32EEEEEEaNS5_IJSB_llEEEaSI_NS4_8TiledMMAINS4_8MMA_AtomIJNS4_15SM100_MMA_S8_SSIaaiLi64ELi128ELNS4_4UMMA5MajorE1ELSN_1ELNSM_8SaturateE0EEEEEENS4_6LayoutISC_NS5_IJNSA_ILi0EEESS_SS_EEEEENS5_IJNS4_10UnderscoreESV_SV_EEEEENS4_13SM90_TMA_LOADENS4_14ComposedLayoutINS4_7SwizzleILi2ELi4ELi3EEENS4_18smem_ptr_flag_bitsILi8EEENSR_INS5_IJSE_NSA_ILi8EEEEEENS5_IJSB_SE_EEEEEEEvNS4_8identityESY_NSZ_INS10_ILi3ELi4ELi3EEES13_NSR_INS5_IJSF_S14_EEENS5_IJSB_SF_EEEEEEEvS19_EENS_8epilogue10collective18CollectiveEpilogueINS1G_23Sm100TmaWarpSpecializedILi2ELi2ELi32ELb0ELb0EEEJSH_NS5_IJNSR_ISE_SB_EES1L_EEEaNS5_IJlSB_lEEEaS1N_NS1G_6fusion15FusionCallbacksIS1K_NS1O_17LinearCombinationIaiaiLNS_15FloatRoundStyleE2EEESH_S1M_JEEENS4_5SM1004TMEM4LOAD26SM100_TMEM_LOAD_16dp32b32xESY_NSZ_IS11_S13_NSR_INS5_IJS14_SE_EEENS5_IJSE_SB_EEEEEEENS4_39AutoVectorizingCopyWithAssumedAlignmentILi128EEENS4_14SM90_TMA_STOREES21_S23_S23_EEEvvEEEEvNT_6ParamsE --------------------------
	.section	.nv.info._ZN7cutlass13device_kernelINS_4gemm6kernel13GemmUniversalIN4cute5tupleIJiiiiEEENS1_10collective13CollectiveMmaINS1_35MainloopSm100TmaUmmaWarpSpecializedILi34ELi2ELi4ENS5_IJNS4_1CILi1EEESB_SB_EEEEENS5_IJNSA_ILi64EEENSA_ILi128EEENSA_ILi32EEEEEEaNS5_IJSB_llEEEaSI_NS4_8TiledMMAINS4_8MMA_AtomIJNS4_15SM100_MMA_S8_SSIaaiLi64ELi128ELNS4_4UMMA5MajorE1ELSN_1ELNSM_8SaturateE0EEEEEENS4_6LayoutISC_NS5_IJNSA_ILi0EEESS_SS_EEEEENS5_IJNS4_10UnderscoreESV_SV_EEEEENS4_13SM90_TMA_LOADENS4_14ComposedLayoutINS4_7SwizzleILi2ELi4ELi3EEENS4_18smem_ptr_flag_bitsILi8EEENSR_INS5_IJSE_NSA_ILi8EEEEEENS5_IJSB_SE_EEEEEEEvNS4_8identityESY_NSZ_INS10_ILi3ELi4ELi3EEES13_NSR_INS5_IJSF_S14_EEENS5_IJSB_SF_EEEEEEEvS19_EENS_8epilogue10collective18CollectiveEpilogueINS1G_23Sm100TmaWarpSpecializedILi2ELi2ELi32ELb0ELb0EEEJSH_NS5_IJNSR_ISE_SB_EES1L_EEEaNS5_IJlSB_lEEEaS1N_NS1G_6fusion15FusionCallbacksIS1K_NS1O_17LinearCombinationIaiaiLNS_15FloatRoundStyleE2EEESH_S1M_JEEENS4_5SM1004TMEM4LOAD26SM100_TMEM_LOAD_16dp32b32xESY_NSZ_IS11_S13_NSR_INS5_IJS14_SE_EEENS5_IJSE_SB_EEEEEEENS4_39AutoVectorizingCopyWithAssumedAlignmentILi128EEENS4_14SM90_TMA_STOREES21_S23_S23_EEEvvEEEEvNT_6ParamsE,"",@"SHT_CUDA_INFO"
	.sectionflags	@""
	.align	4


	//----- nvinfo : EIATTR_CUDA_API_VERSION
	.align		4
        /*0000*/ 	.byte	0x04, 0x37
        /*0002*/ 	.short	(.L_31 - .L_30)
.L_30:
        /*0004*/ 	.word	0x00000082


	//----- nvinfo : EIATTR_KPARAM_INFO
	.align		4
.L_31:
        /*0008*/ 	.byte	0x04, 0x17
        /*000a*/ 	.short	(.L_33 - .L_32)
.L_32:
        /*000c*/ 	.word	0x00000000
        /*0010*/ 	.short	0x0000
        /*0012*/ 	.short	0x0000
        /*0014*/ 	.byte	0x00, 0xf0, 0x01, 0x20


	//----- nvinfo : EIATTR_AT_ENTRY_FRAGMENTS
	.align		4
.L_33:
        /*0018*/ 	.byte	0x04, 0x4f
        /*001a*/ 	.short	(.L_35 - .L_34)


	//   ....[0]....
.L_34:
        /*001c*/ 	.word	0x00000006


	//----- nvinfo : EIATTR_RESERVED_SMEM_USED
	.align		4
.L_35:
        /*0020*/ 	.byte	0x01, 0x41
	.zero		2


	//----- nvinfo : EIATTR_SPARSE_MMA_MASK
	.align		4
        /*0024*/ 	.byte	0x03, 0x50
        /*0026*/ 	.short	0x0000


	//----- nvinfo : EIATTR_TCGEN05_1CTA_USED
	.align		4
        /*0028*/ 	.byte	0x01, 0x51
	.zero		2


	//----- nvinfo : EIATTR_MAXREG_COUNT
	.align		4
        /*002c*/ 	.byte	0x03, 0x1b
        /*002e*/ 	.short	0x00ff


	//----- nvinfo : EIATTR_NUM_BARRIERS
	.align		4
        /*0030*/ 	.byte	0x02, 0x4c
        /*0032*/ 	.byte	0x07
	.zero		1


	//----- nvinfo : EIATTR_EXTERNS
	.align		4
        /*0034*/ 	.byte	0x04, 0x0f
        /*0036*/ 	.short	(.L_37 - .L_36)


	//   ....[0]....
	.align		4
.L_36:
        /*0038*/ 	.word	index@(__assertfail)


	//----- nvinfo : EIATTR_MERCURY_ISA_VERSION
	.align		4
.L_37:
        /*003c*/ 	.byte	0x03, 0x5f
        /*003e*/ 	.short	0x0101


	//----- nvinfo : EIATTR_INT_WARP_WIDE_INSTR_OFFSETS
	.align		4
        /*0040*/ 	.byte	0x04, 0x31
        /*0042*/ 	.short	(.L_39 - .L_38)


	//   ....[0]....
.L_38:
        /*0044*/ 	.word	0x00002190


	//   ....[1]....
        /*0048*/ 	.word	0x00004bd0


	//   ....[2]....
        /*004c*/ 	.word	0x00004bf0


	//   ....[3]....
        /*0050*/ 	.word	0x00004c20


	//   ....[4]....
        /*0054*/ 	.word	0x00005550


	//   ....[5]....
        /*0058*/ 	.word	0x000055c0


	//   ....[6]....
        /*005c*/ 	.word	0x000057a0


	//   ....[7]....
        /*0060*/ 	.word	0x00005900


	//----- nvinfo : EIATTR_COOP_GROUP_MASK_REGIDS
	.align		4
.L_39:
        /*0064*/ 	.byte	0x04, 0x29
        /*0066*/ 	.short	(.L_41 - .L_40)


	//   ....[0]....
.L_40:
        /*0068*/ 	.word	0xffffffff


	//   ....[1]....
        /*006c*/ 	.word	0xffffffff


	//   ....[2]....
        /*0070*/ 	.word	0xffffffff


	//   ....[3]....
        /*0074*/ 	.word	0xffffffff


	//   ....[4]....
        /*0078*/ 	.word	0xffffffff


	//   ....[5]....
        /*007c*/ 	.word	0xffffffff


	//   ....[6]....
        /*0080*/ 	.word	0xffffffff


	//   ....[7]....
        /*0084*/ 	.word	0xffffffff


	//   ....[8]....
        /*0088*/ 	.word	0xffffffff


	//   ....[9]....
        /*008c*/ 	.word	0xffffffff


	//   ....[10]....
        /*0090*/ 	.word	0xffffffff


	//   ....[11]....
        /*0094*/ 	.word	0xffffffff


	//   ....[12]....
        /*0098*/ 	.word	0xffffffff


	//----- nvinfo : EIATTR_COOP_GROUP_INSTR_OFFSETS
	.align		4
.L_41:
        /*009c*/ 	.byte	0x04, 0x28
        /*009e*/ 	.short	(.L_43 - .L_42)


	//   ....[0]....
.L_42:
        /*00a0*/ 	.word	0x00000090


	//   ....[1]....
        /*00a4*/ 	.word	0x000004d0


	//   ....[2]....
        /*00a8*/ 	.word	0x00000a30


	//   ....[3]....
        /*00ac*/ 	.word	0x00000b90


	//   ....[4]....
        /*00b0*/ 	.word	0x00000c90


	//   ....[5]....
        /*00b4*/ 	.word	0x00000e00


	//   ....[6]....
        /*00b8*/ 	.word	0x00000fa0


	//   ....[7]....
        /*00bc*/ 	.word	0x00002070


	//   ....[8]....
        /*00c0*/ 	.word	0x00003f30


	//   ....[9]....
        /*00c4*/ 	.word	0x00004140


	//   ....[10]....
        /*00c8*/ 	.word	0x00004170


	//   ....[11]....
        /*00cc*/ 	.word	0x00004ab0


	//   ....[12]....
        /*00d0*/ 	.word	0x00004ce0


	//----- nvinfo : EIATTR_VRC_CTA_INIT_COUNT
	.align		4
.L_43:
        /*00d4*/ 	.byte	0x02, 0x4a
        /*00d6*/ 	.byte	0x80
	.zero		1


	//----- nvinfo : EIATTR_SYSCALL_OFFSETS
	.align		4
        /*00d8*/ 	.byte	0x04, 0x46
        /*00da*/ 	.short	(.L_45 - .L_44)


	//   ....[0]....
.L_44:
        /*00dc*/ 	.word	0x00006350


	//   ....[1]....
        /*00e0*/ 	.word	0x00006490


	//   ....[2]....
        /*00e4*/ 	.word	0x00006c90


	//   ....[3]....
        /*00e8*/ 	.word	0x00007a30


	//----- nvinfo : EIATTR_MBARRIER_INSTR_OFFSETS
	.align		4
.L_45:
        /*00ec*/ 	.byte	0x04, 0x39
        /*00ee*/ 	.short	(.L_47 - .L_46)


	//   ....[0]....
.L_46:
        /*00f0*/ 	.word	0x000005d0
        /*00f4*/ 	.word	0x000000ff
        /*00f8*/ 	.word	0x00000000
        /*00fc*/ 	.short	0x0100
        /*00fe*/ 	.byte	0x05
	.zero		1


	//   ....[1]....
        /*0100*/ 	.word	0x000005e0
        /*0104*/ 	.word	0x000000ff
        /*0108*/ 	.word	0x00000110
        /*010c*/ 	.short	0x0100
        /*010e*/ 	.byte	0x05
	.zero		1


	//   ....[2]....
        /*0110*/ 	.word	0x000005f0
        /*0114*/ 	.word	0x000000ff
        /*0118*/ 	.word	0x00000008
        /*011c*/ 	.short	0x0100
        /*011e*/ 	.byte	0x05
	.zero		1


	//   ....[3]....
        /*0120*/ 	.word	0x00000600
        /*0124*/ 	.word	0x000000ff
        /*0128*/ 	.word	0x00000118
        /*012c*/ 	.short	0x0100
        /*012e*/ 	.byte	0x05
	.zero		1


	//   ....[4]....
        /*0130*/ 	.word	0x00000610
        /*0134*/ 	.word	0x000000ff
        /*0138*/ 	.word	0x00000010
        /*013c*/ 	.short	0x0100
        /*013e*/ 	.byte	0x05
	.zero		1


	//   ....[5]....
        /*0140*/ 	.word	0x00000620
        /*0144*/ 	.word	0x000000ff
        /*0148*/ 	.word	0x00000120
        /*014c*/ 	.short	0x0100
        /*014e*/ 	.byte	0x05
	.zero		1


	//   ....[6]....
        /*0150*/ 	.word	0x00000630
        /*0154*/ 	.word	0x000000ff
        /*0158*/ 	.word	0x00000018
        /*015c*/ 	.short	0x0100
        /*015e*/ 	.byte	0x05
	.zero		1


	//   ....[7]....
        /*0160*/ 	.word	0x00000640
        /*0164*/ 	.word	0x000000ff
        /*0168*/ 	.word	0x00000128
        /*016c*/ 	.short	0x0100
        /*016e*/ 	.byte	0x05
	.zero		1


	//   ....[8]....
        /*0170*/ 	.word	0x00000650
        /*0174*/ 	.word	0x000000ff
        /*0178*/ 	.word	0x00000020
        /*017c*/ 	.short	0x0100
        /*017e*/ 	.byte	0x05
	.zero		1


	//   ....[9]....
        /*0180*/ 	.word	0x00000660
        /*0184*/ 	.word	0x000000ff
        /*0188*/ 	.word	0x00000130
        /*018c*/ 	.short	0x0100
        /*018e*/ 	.byte	0x05
	.zero		1


	//   ....[10]....
        /*0190*/ 	.word	0x00000670
        /*0194*/ 	.word	0x000000ff
        /*0198*/ 	.word	0x00000028
        /*019c*/ 	.short	0x0100
        /*019e*/ 	.byte	0x05
	.zero		1


	//   ....[11]....
        /*01a0*/ 	.word	0x00000680
        /*01a4*/ 	.word	0x000000ff
        /*01a8*/ 	.word	0x00000138
        /*01ac*/ 	.short	0x0100
        /*01ae*/ 	.byte	0x05
	.zero		1


	//   ....[12]....
        /*01b0*/ 	.word	0x00000690
        /*01b4*/ 	.word	0x000000ff
        /*01b8*/ 	.word	0x00000030
        /*01bc*/ 	.short	0x0100
        /*01be*/ 	.byte	0x05
	.zero		1


	//   ....[13]....
        /*01c0*/ 	.word	0x000006a0
        /*01c4*/ 	.word	0x000000ff
        /*01c8*/ 	.word	0x00000140
        /*01cc*/ 	.short	0x0100
        /*01ce*/ 	.byte	0x05
	.zero		1


	//   ....[14]....
        /*01d0*/ 	.word	0x000006b0
        /*01d4*/ 	.word	0x000000ff
        /*01d8*/ 	.word	0x00000038
        /*01dc*/ 	.short	0x0100
        /*01de*/ 	.byte	0x05
	.zero		1


	//   ....[15]....
        /*01e0*/ 	.word	0x000006c0
        /*01e4*/ 	.word	0x000000ff
        /*01e8*/ 	.word	0x00000148
        /*01ec*/ 	.short	0x0100
        /*01ee*/ 	.byte	0x05
	.zero		1


	//   ....[16]....
        /*01f0*/ 	.word	0x000006d0
        /*01f4*/ 	.word	0x000000ff
        /*01f8*/ 	.word	0x00000040
        /*01fc*/ 	.short	0x0100
        /*01fe*/ 	.byte	0x05
	.zero		1


	//   ....[17]....
        /*0200*/ 	.word	0x000006e0
        /*0204*/ 	.word	0x000000ff
        /*0208*/ 	.word	0x00000150
        /*020c*/ 	.short	0x0100
        /*020e*/ 	.byte	0x05
	.zero		1


	//   ....[18]....
        /*0210*/ 	.word	0x000006f0
        /*0214*/ 	.word	0x000000ff
        /*0218*/ 	.word	0x00000048
        /*021c*/ 	.short	0x0100
        /*021e*/ 	.byte	0x05
	.zero		1


	//   ....[19]....
        /*0220*/ 	.word	0x00000700
        /*0224*/ 	.word	0x000000ff
        /*0228*/ 	.word	0x00000158
        /*022c*/ 	.short	0x0100
        /*022e*/ 	.byte	0x05
	.zero		1


	//   ....[20]....
        /*0230*/ 	.word	0x00000710
        /*0234*/ 	.word	0x000000ff
        /*0238*/ 	.word	0x00000050
        /*023c*/ 	.short	0x0100
        /*023e*/ 	.byte	0x05
	.zero		1


	//   ....[21]....
        /*0240*/ 	.word	0x00000720
        /*0244*/ 	.word	0x000000ff
        /*0248*/ 	.word	0x00000160
        /*024c*/ 	.short	0x0100
        /*024e*/ 	.byte	0x05
	.zero		1


	//   ....[22]....
        /*0250*/ 	.word	0x00000730
        /*0254*/ 	.word	0x000000ff
        /*0258*/ 	.word	0x00000058
        /*025c*/ 	.short	0x0100
        /*025e*/ 	.byte	0x05
	.zero		1


	//   ....[23]....
        /*0260*/ 	.word	0x00000740
        /*0264*/ 	.word	0x000000ff
        /*0268*/ 	.word	0x00000168
        /*026c*/ 	.short	0x0100
        /*026e*/ 	.byte	0x05
	.zero		1


	//   ....[24]....
        /*0270*/ 	.word	0x00000750
        /*0274*/ 	.word	0x000000ff
        /*0278*/ 	.word	0x00000060
        /*027c*/ 	.short	0x0100
        /*027e*/ 	.byte	0x05
	.zero		1


	//   ....[25]....
        /*0280*/ 	.word	0x00000760
        /*0284*/ 	.word	0x000000ff
        /*0288*/ 	.word	0x00000170
        /*028c*/ 	.short	0x0100
        /*028e*/ 	.byte	0x05
	.zero		1


	//   ....[26]....
        /*0290*/ 	.word	0x00000770
        /*0294*/ 	.word	0x000000ff
        /*0298*/ 	.word	0x00000068
        /*029c*/ 	.short	0x0100
        /*029e*/ 	.byte	0x05
	.zero		1


	//   ....[27]....
        /*02a0*/ 	.word	0x00000780
        /*02a4*/ 	.word	0x000000ff
        /*02a8*/ 	.word	0x00000178
        /*02ac*/ 	.short	0x0100
        /*02ae*/ 	.byte	0x05
	.zero		1


	//   ....[28]....
        /*02b0*/ 	.word	0x00000790
        /*02b4*/ 	.word	0x000000ff
        /*02b8*/ 	.word	0x00000070
        /*02bc*/ 	.short	0x0100
        /*02be*/ 	.byte	0x05
	.zero		1


	//   ....[29]....
        /*02c0*/ 	.word	0x000007a0
        /*02c4*/ 	.word	0x000000ff
        /*02c8*/ 	.word	0x00000180
        /*02cc*/ 	.short	0x0100
        /*02ce*/ 	.byte	0x05
	.zero		1


	//   ....[30]....
        /*02d0*/ 	.word	0x000007b0
        /*02d4*/ 	.word	0x000000ff
        /*02d8*/ 	.word	0x00000078
        /*02dc*/ 	.short	0x0100
        /*02de*/ 	.byte	0x05
	.zero		1


	//   ....[31]....
        /*02e0*/ 	.word	0x000007c0
        /*02e4*/ 	.word	0x000000ff
        /*02e8*/ 	.word	0x00000188
        /*02ec*/ 	.short	0x0100
        /*02ee*/ 	.byte	0x05
	.zero		1


	//   ....[32]....
        /*02f0*/ 	.word	0x000007d0
        /*02f4*/ 	.word	0x000000ff
        /*02f8*/ 	.word	0x00000080
        /*02fc*/ 	.short	0x0100
        /*02fe*/ 	.byte	0x05
	.zero		1


	//   ....[33]....
        /*0300*/ 	.word	0x000007e0
        /*0304*/ 	.word	0x000000ff
        /*0308*/ 	.word	0x00000190
        /*030c*/ 	.short	0x0100
        /*030e*/ 	.byte	0x05
	.zero		1


	//   ....[34]....
        /*0310*/ 	.word	0x000007f0
        /*0314*/ 	.word	0x000000ff
        /*0318*/ 	.word	0x00000088
        /*031c*/ 	.short	0x0100
        /*031e*/ 	.byte	0x05
	.zero		1


	//   ....[35]....
        /*0320*/ 	.word	0x00000800
        /*0324*/ 	.word	0x000000ff
        /*0328*/ 	.word	0x00000198
        /*032c*/ 	.short	0x0100
        /*032e*/ 	.byte	0x05
	.zero		1


	//   ....[36]....
        /*0330*/ 	.word	0x00000810
        /*0334*/ 	.word	0x000000ff
        /*0338*/ 	.word	0x00000090
        /*033c*/ 	.short	0x0100
        /*033e*/ 	.byte	0x05
	.zero		1


	//   ....[37]....
        /*0340*/ 	.word	0x00000820
        /*0344*/ 	.word	0x000000ff
        /*0348*/ 	.word	0x000001a0
        /*034c*/ 	.short	0x0100
        /*034e*/ 	.byte	0x05
	.zero		1


	//   ....[38]....
        /*0350*/ 	.word	0x00000830
        /*0354*/ 	.word	0x000000ff
        /*0358*/ 	.word	0x00000098
        /*035c*/ 	.short	0x0100
        /*035e*/ 	.byte	0x05
	.zero		1


	//   ....[39]....
        /*0360*/ 	.word	0x00000840
        /*0364*/ 	.word	0x000000ff
        /*0368*/ 	.word	0x000001a8
        /*036c*/ 	.short	0x0100
        /*036e*/ 	.byte	0x05
	.zero		1


	//   ....[40]....
        /*0370*/ 	.word	0x00000850
        /*0374*/ 	.word	0x000000ff
        /*0378*/ 	.word	0x000000a0
        /*037c*/ 	.short	0x0100
        /*037e*/ 	.byte	0x05
	.zero		1


	//   ....[41]....
        /*0380*/ 	.word	0x00000860
        /*0384*/ 	.word	0x000000ff
        /*0388*/ 	.word	0x000001b0
        /*038c*/ 	.short	0x0100
        /*038e*/ 	.byte	0x05
	.zero		1


	//   ....[42]....
        /*0390*/ 	.word	0x00000870
        /*0394*/ 	.word	0x000000ff
        /*0398*/ 	.word	0x000000a8
        /*039c*/ 	.short	0x0100
        /*039e*/ 	.byte	0x05
	.zero		1


	//   ....[43]....
        /*03a0*/ 	.word	0x00000880
        /*03a4*/ 	.word	0x000000ff
        /*03a8*/ 	.word	0x000001b8
        /*03ac*/ 	.short	0x0100
        /*03ae*/ 	.byte	0x05
	.zero		1


	//   ....[44]....
        /*03b0*/ 	.word	0x00000890
        /*03b4*/ 	.word	0x000000ff
        /*03b8*/ 	.word	0x000000b0
        /*03bc*/ 	.short	0x0100
        /*03be*/ 	.byte	0x05
	.zero		1


	//   ....[45]....
        /*03c0*/ 	.word	0x000008a0
        /*03c4*/ 	.word	0x000000ff
        /*03c8*/ 	.word	0x000001c0
        /*03cc*/ 	.short	0x0100
        /*03ce*/ 	.byte	0x05
	.zero		1


	//   ....[46]....
        /*03d0*/ 	.word	0x000008b0
        /*03d4*/ 	.word	0x000000ff
        /*03d8*/ 	.word	0x000000b8
        /*03dc*/ 	.short	0x0100
        /*03de*/ 	.byte	0x05
	.zero		1


	//   ....[47]....
        /*03e0*/ 	.word	0x000008c0
        /*03e4*/ 	.word	0x000000ff
        /*03e8*/ 	.word	0x000001c8
        /*03ec*/ 	.short	0x0100
        /*03ee*/ 	.byte	0x05
	.zero		1


	//   ....[48]....
        /*03f0*/ 	.word	0x000008d0
        /*03f4*/ 	.word	0x000000ff
        /*03f8*/ 	.word	0x000000c0
        /*03fc*/ 	.short	0x0100
        /*03fe*/ 	.byte	0x05
	.zero		1


	//   ....[49]....
        /*0400*/ 	.word	0x000008e0
        /*0404*/ 	.word	0x000000ff
        /*0408*/ 	.word	0x000001d0
        /*040c*/ 	.short	0x0100
        /*040e*/ 	.byte	0x05
	.zero		1


	//   ....[50]....
        /*0410*/ 	.word	0x000008f0
        /*0414*/ 	.word	0x000000ff
        /*0418*/ 	.word	0x000000c8
        /*041c*/ 	.short	0x0100
        /*041e*/ 	.byte	0x05
	.zero		1


	//   ....[51]....
        /*0420*/ 	.word	0x00000900
        /*0424*/ 	.word	0x000000ff
        /*0428*/ 	.word	0x000001d8
        /*042c*/ 	.short	0x0100
        /*042e*/ 	.byte	0x05
	.zero		1


	//   ....[52]....
        /*0430*/ 	.word	0x00000910
        /*0434*/ 	.word	0x000000ff
        /*0438*/ 	.word	0x000000d0
        /*043c*/ 	.short	0x0100
        /*043e*/ 	.byte	0x05
	.zero		1


	//   ....[53]....
        /*0440*/ 	.word	0x00000920
        /*0444*/ 	.word	0x000000ff
        /*0448*/ 	.word	0x000001e0
        /*044c*/ 	.short	0x0100
        /*044e*/ 	.byte	0x05
	.zero		1


	//   ....[54]....
        /*0450*/ 	.word	0x00000930
        /*0454*/ 	.word	0x000000ff
        /*0458*/ 	.word	0x000000d8
        /*045c*/ 	.short	0x0100
        /*045e*/ 	.byte	0x05
	.zero		1


	//   ....[55]....
        /*0460*/ 	.word	0x00000940
        /*0464*/ 	.word	0x000000ff
        /*0468*/ 	.word	0x000001e8
        /*046c*/ 	.short	0x0100
        /*046e*/ 	.byte	0x05
	.zero		1


	//   ....[56]....
        /*0470*/ 	.word	0x00000950
        /*0474*/ 	.word	0x000000ff
        /*0478*/ 	.word	0x000000e0
        /*047c*/ 	.short	0x0100
        /*047e*/ 	.byte	0x05
	.zero		1


	//   ....[57]....
        /*0480*/ 	.word	0x00000960
        /*0484*/ 	.word	0x000000ff
        /*0488*/ 	.word	0x000001f0
        /*048c*/ 	.short	0x0100
        /*048e*/ 	.byte	0x05
	.zero		1


	//   ....[58]....
        /*0490*/ 	.word	0x00000970
        /*0494*/ 	.word	0x000000ff
        /*0498*/ 	.word	0x000000e8
        /*049c*/ 	.short	0x0100
        /*049e*/ 	.byte	0x05
	.zero		1


	//   ....[59]....
        /*04a0*/ 	.word	0x00000980
        /*04a4*/ 	.word	0x000000ff
        /*04a8*/ 	.word	0x000001f8
        /*04ac*/ 	.short	0x0100
        /*04ae*/ 	.byte	0x05
	.zero		1


	//   ....[60]....
        /*04b0*/ 	.word	0x00000990
        /*04b4*/ 	.word	0x000000ff
        /*04b8*/ 	.word	0x000000f0
        /*04bc*/ 	.short	0x0100
        /*04be*/ 	.byte	0x05
	.zero		1


	//   ....[61]....
        /*04c0*/ 	.word	0x000009a0
        /*04c4*/ 	.word	0x000000ff
        /*04c8*/ 	.word	0x00000200
        /*04cc*/ 	.short	0x0100
        /*04ce*/ 	.byte	0x05
	.zero		1


	//   ....[62]....
        /*04d0*/ 	.word	0x000009b0
        /*04d4*/ 	.word	0x000000ff
        /*04d8*/ 	.word	0x000000f8
        /*04dc*/ 	.short	0x0100
        /*04de*/ 	.byte	0x05
	.zero		1


	//   ....[63]....
        /*04e0*/ 	.word	0x000009c0
        /*04e4*/ 	.word	0x000000ff
        /*04e8*/ 	.word	0x00000208
        /*04ec*/ 	.short	0x0100
        /*04ee*/ 	.byte	0x05
	.zero		1


	//   ....[64]....
        /*04f0*/ 	.word	0x000009d0
        /*04f4*/ 	.word	0x000000ff
        /*04f8*/ 	.word	0x00000100
        /*04fc*/ 	.short	0x0100
        /*04fe*/ 	.byte	0x05
	.zero		1


	//   ....[65]....
        /*0500*/ 	.word	0x000009e0
        /*0504*/ 	.word	0x000000ff
        /*0508*/ 	.word	0x00000210
        /*050c*/ 	.short	0x0100
        /*050e*/ 	.byte	0x05
	.zero		1


	//   ....[66]....
        /*0510*/ 	.word	0x000009f0
        /*0514*/ 	.word	0x000000ff
        /*0518*/ 	.word	0x00000108
        /*051c*/ 	.short	0x0100
        /*051e*/ 	.byte	0x05
	.zero		1


	//   ....[67]....
        /*0520*/ 	.word	0x00000a00
        /*0524*/ 	.word	0x000000ff
        /*0528*/ 	.word	0x00000218
        /*052c*/ 	.short	0x0100
        /*052e*/ 	.byte	0x05
	.zero		1


	//   ....[68]....
        /*0530*/ 	.word	0x00000b40
        /*0534*/ 	.word	0x000000ff
        /*0538*/ 	.word	0x00000220
        /*053c*/ 	.short	0x0100
        /*053e*/ 	.byte	0x07
	.zero		1


	//   ....[69]....
        /*0540*/ 	.word	0x00000b50
        /*0544*/ 	.word	0x000000ff
        /*0548*/ 	.word	0x00000230
        /*054c*/ 	.short	0x0100
        /*054e*/ 	.byte	0x07
	.zero		1


	//   ....[70]....
        /*0550*/ 	.word	0x00000b60
        /*0554*/ 	.word	0x000000ff
        /*0558*/ 	.word	0x00000228
        /*055c*/ 	.short	0x0100
        /*055e*/ 	.byte	0x07
	.zero		1


	//   ....[71]....
        /*0560*/ 	.word	0x00000b70
        /*0564*/ 	.word	0x000000ff
        /*0568*/ 	.word	0x00000238
        /*056c*/ 	.short	0x0100
        /*056e*/ 	.byte	0x07
	.zero		1


	//   ....[72]....
        /*0570*/ 	.word	0x00000c60
        /*0574*/ 	.word	0x000000ff
        /*0578*/ 	.word	0x00000240
        /*057c*/ 	.short	0x0100
        /*057e*/ 	.byte	0x05
	.zero		1


	//   ....[73]....
        /*0580*/ 	.word	0x00000c70
        /*0584*/ 	.word	0x000000ff
        /*0588*/ 	.word	0x00000248
        /*058c*/ 	.short	0x0100
        /*058e*/ 	.byte	0x05
	.zero		1


	//   ....[74]....
        /*0590*/ 	.word	0x00000db0
        /*0594*/ 	.word	0x000000ff
        /*0598*/ 	.word	0x00000250
        /*059c*/ 	.short	0x0100
        /*059e*/ 	.byte	0x05
	.zero		1


	//   ....[75]....
        /*05a0*/ 	.word	0x00000dc0
        /*05a4*/ 	.word	0x000000ff
        /*05a8*/ 	.word	0x00000260
        /*05ac*/ 	.short	0x0100
        /*05ae*/ 	.byte	0x05
	.zero		1


	//   ....[76]....
        /*05b0*/ 	.word	0x00000dd0
        /*05b4*/ 	.word	0x000000ff
        /*05b8*/ 	.word	0x00000258
        /*05bc*/ 	.short	0x0100
        /*05be*/ 	.byte	0x05
	.zero		1


	//   ....[77]....
        /*05c0*/ 	.word	0x00000de0
        /*05c4*/ 	.word	0x000000ff
        /*05c8*/ 	.word	0x00000268
        /*05cc*/ 	.short	0x0100
        /*05ce*/ 	.byte	0x05
	.zero		1


	//   ....[78]....
        /*05d0*/ 	.word	0x00000f10
        /*05d4*/ 	.word	0x000000ff
        /*05d8*/ 	.word	0x00000270
        /*05dc*/ 	.short	0x0100
        /*05de*/ 	.byte	0x07
	.zero		1


	//   ....[79]....
        /*05e0*/ 	.word	0x00000f20
        /*05e4*/ 	.word	0x000000ff
        /*05e8*/ 	.word	0x00000290
        /*05ec*/ 	.short	0x0100
        /*05ee*/ 	.byte	0x07
	.zero		1


	//   ....[80]....
        /*05f0*/ 	.word	0x00000f30
        /*05f4*/ 	.word	0x000000ff
        /*05f8*/ 	.word	0x00000278
        /*05fc*/ 	.short	0x0100
        /*05fe*/ 	.byte	0x07
	.zero		1


	//   ....[81]....
        /*0600*/ 	.word	0x00000f40
        /*0604*/ 	.word	0x000000ff
        /*0608*/ 	.word	0x00000298
        /*060c*/ 	.short	0x0100
        /*060e*/ 	.byte	0x07
	.zero		1


	//   ....[82]....
        /*0610*/ 	.word	0x00000f50
        /*0614*/ 	.word	0x000000ff
        /*0618*/ 	.word	0x00000280
        /*061c*/ 	.short	0x0100
        /*061e*/ 	.byte	0x07
	.zero		1


	//   ....[83]....
        /*0620*/ 	.word	0x00000f60
        /*0624*/ 	.word	0x000000ff
        /*0628*/ 	.word	0x000002a0
        /*062c*/ 	.short	0x0100
        /*062e*/ 	.byte	0x07
	.zero		1


	//   ....[84]....
        /*0630*/ 	.word	0x00000f70
        /*0634*/ 	.word	0x000000ff
        /*0638*/ 	.word	0x00000288
        /*063c*/ 	.short	0x0100
        /*063e*/ 	.byte	0x07
	.zero		1


	//   ....[85]....
        /*0640*/ 	.word	0x00000f80
        /*0644*/ 	.word	0x000000ff
        /*0648*/ 	.word	0x000002a8
        /*064c*/ 	.short	0x0100
        /*064e*/ 	.byte	0x07
	.zero		1


	//   ....[86]....
        /*0650*/ 	.word	0x00001070
        /*0654*/ 	.word	0x000000ff
        /*0658*/ 	.word	0x000002b0
        /*065c*/ 	.short	0x0100
        /*065e*/ 	.byte	0x05
	.zero		1


	//   ....[87]....
        /*0660*/ 	.word	0x00001080
        /*0664*/ 	.word	0x000000ff
        /*0668*/ 	.word	0x000002c0
        /*066c*/ 	.short	0x0100
        /*066e*/ 	.byte	0x05
	.zero		1


	//   ....[88]....
        /*0670*/ 	.word	0x00001090
        /*0674*/ 	.word	0x000000ff
        /*0678*/ 	.word	0x000002b8
        /*067c*/ 	.short	0x0100
        /*067e*/ 	.byte	0x05
	.zero		1


	//   ....[89]....
        /*0680*/ 	.word	0x000010a0
        /*0684*/ 	.word	0x000000ff
        /*0688*/ 	.word	0x000002c8
        /*068c*/ 	.short	0x0100
        /*068e*/ 	.byte	0x05
	.zero		1


	//   ....[90]....
        /*0690*/ 	.word	0x00001970
        /*0694*/ 	.word	0x00000003
        /*0698*/ 	.word	0x000002c0
        /*069c*/ 	.short	0x010a
        /*069e*/ 	.byte	0xff
	.zero		1


	//   ....[91]....
        /*06a0*/ 	.word	0x000019a0
        /*06a4*/ 	.word	0x00000003
        /*06a8*/ 	.word	0x000002b0
        /*06ac*/ 	.short	0x0101
        /*06ae*/ 	.byte	0xff
	.zero		1


	//   ....[92]....
        /*06b0*/ 	.word	0x00001a70
        /*06b4*/ 	.word	0x000000ff
        /*06b8*/ 	.word	0x00000110
        /*06bc*/ 	.short	0x010a
        /*06be*/ 	.byte	0x08
	.zero		1


	//   ....[93]....
        /*06c0*/ 	.word	0x00001b10
        /*06c4*/ 	.word	0x000000ff
        /*06c8*/ 	.word	0x00000110
        /*06cc*/ 	.short	0x010a
        /*06ce*/ 	.byte	0x21
	.zero		1


	//   ....[94]....
        /*06d0*/ 	.word	0x00001c60
        /*06d4*/ 	.word	0x000000ff
        /*06d8*/ 	.word	0x00000110
        /*06dc*/ 	.short	0x010a
        /*06de*/ 	.byte	0x08
	.zero		1


	//   ....[95]....
        /*06e0*/ 	.word	0x00001d70
        /*06e4*/ 	.word	0x000000ff
        /*06e8*/ 	.word	0x00000248
        /*06ec*/ 	.short	0x0101
        /*06ee*/ 	.byte	0x04
	.zero		1


	//   ....[96]....
        /*06f0*/ 	.word	0x00001d90
        /*06f4*/ 	.word	0x000000ff
        /*06f8*/ 	.word	0x00000110
        /*06fc*/ 	.short	0x010a
        /*06fe*/ 	.byte	0x08
	.zero		1


	//   ....[97]....
        /*0700*/ 	.word	0x00001e10
        /*0704*/ 	.word	0x000000ff
        /*0708*/ 	.word	0x00000110
        /*070c*/ 	.short	0x010a
        /*070e*/ 	.byte	0x11
	.zero		1


	//   ....[98]....
        /*0710*/ 	.word	0x00001f60
        /*0714*/ 	.word	0x000000ff
        /*0718*/ 	.word	0x00000110
        /*071c*/ 	.short	0x010a
        /*071e*/ 	.byte	0x08
	.zero		1


	//   ....[99]....
        /*0720*/ 	.word	0x000020a0
        /*0724*/ 	.word	0x00000002
        /*0728*/ 	.word	0x00000250
        /*072c*/ 	.short	0x010a
        /*072e*/ 	.byte	0xff
	.zero		1


	//   ....[100]....
        /*0730*/ 	.word	0x00002160
        /*0734*/ 	.word	0x00000002
        /*0738*/ 	.word	0x00000000
        /*073c*/ 	.short	0x0101
        /*073e*/ 	.byte	0xff
	.zero		1


	//   ....[101]....
        /*0740*/ 	.word	0x000026c0
        /*0744*/ 	.word	0x000000ff
        /*0748*/ 	.word	0x00000000
        /*074c*/ 	.short	0x010a
        /*074e*/ 	.byte	0x05
	.zero		1


	//   ....[102]....
        /*0750*/ 	.word	0x00002750
        /*0754*/ 	.word	0x000000ff
        /*0758*/ 	.word	0x00000000
        /*075c*/ 	.short	0x010a
        /*075e*/ 	.byte	0x05
	.zero		1


	//   ....[103]....
        /*0760*/ 	.word	0x000027e0
        /*0764*/ 	.word	0x000000ff
        /*0768*/ 	.word	0x00000000
        /*076c*/ 	.short	0x010a
        /*076e*/ 	.byte	0x05
	.zero		1


	//   ....[104]....
        /*0770*/ 	.word	0x00002870
        /*0774*/ 	.word	0x000000ff
        /*0778*/ 	.word	0x00000000
        /*077c*/ 	.short	0x010a
        /*077e*/ 	.byte	0x05
	.zero		1


	//   ....[105]....
        /*0780*/ 	.word	0x00002900
        /*0784*/ 	.word	0x000000ff
        /*0788*/ 	.word	0x00000000
        /*078c*/ 	.short	0x010a
        /*078e*/ 	.byte	0x05
	.zero		1


	//   ....[106]....
        /*0790*/ 	.word	0x00002990
        /*0794*/ 	.word	0x000000ff
        /*0798*/ 	.word	0x00000000
        /*079c*/ 	.short	0x010a
        /*079e*/ 	.byte	0x05
	.zero		1


	//   ....[107]....
        /*07a0*/ 	.word	0x00002a20
        /*07a4*/ 	.word	0x000000ff
        /*07a8*/ 	.word	0x00000000
        /*07ac*/ 	.short	0x010a
        /*07ae*/ 	.byte	0x05
	.zero		1


	//   ....[108]....
        /*07b0*/ 	.word	0x00002ab0
        /*07b4*/ 	.word	0x000000ff
        /*07b8*/ 	.word	0x00000000
        /*07bc*/ 	.short	0x010a
        /*07be*/ 	.byte	0x05
	.zero		1


	//   ....[109]....
        /*07c0*/ 	.word	0x00002b40
        /*07c4*/ 	.word	0x000000ff
        /*07c8*/ 	.word	0x00000000
        /*07cc*/ 	.short	0x010a
        /*07ce*/ 	.byte	0x05
	.zero		1


	//   ....[110]....
        /*07d0*/ 	.word	0x00002bd0
        /*07d4*/ 	.word	0x000000ff
        /*07d8*/ 	.word	0x00000000
        /*07dc*/ 	.short	0x010a
        /*07de*/ 	.byte	0x05
	.zero		1


	//   ....[111]....
        /*07e0*/ 	.word	0x00002c60
        /*07e4*/ 	.word	0x000000ff
        /*07e8*/ 	.word	0x00000000
        /*07ec*/ 	.short	0x010a
        /*07ee*/ 	.byte	0x05
	.zero		1


	//   ....[112]....
        /*07f0*/ 	.word	0x00002cf0
        /*07f4*/ 	.word	0x000000ff
        /*07f8*/ 	.word	0x00000000
        /*07fc*/ 	.short	0x010a
        /*07fe*/ 	.byte	0x05
	.zero		1


	//   ....[113]....
        /*0800*/ 	.word	0x00002d80
        /*0804*/ 	.word	0x000000ff
        /*0808*/ 	.word	0x00000000
        /*080c*/ 	.short	0x010a
        /*080e*/ 	.byte	0x05
	.zero		1


	//   ....[114]....
        /*0810*/ 	.word	0x00002e10
        /*0814*/ 	.word	0x000000ff
        /*0818*/ 	.word	0x00000000
        /*081c*/ 	.short	0x010a
        /*081e*/ 	.byte	0x05
	.zero		1


	//   ....[115]....
        /*0820*/ 	.word	0x00002ea0
        /*0824*/ 	.word	0x000000ff
        /*0828*/ 	.word	0x00000000
        /*082c*/ 	.short	0x010a
        /*082e*/ 	.byte	0x05
	.zero		1


	//   ....[116]....
        /*0830*/ 	.word	0x00002f30
        /*0834*/ 	.word	0x000000ff
        /*0838*/ 	.word	0x00000000
        /*083c*/ 	.short	0x010a
        /*083e*/ 	.byte	0x05
	.zero		1


	//   ....[117]....
        /*0840*/ 	.word	0x00002fc0
        /*0844*/ 	.word	0x000000ff
        /*0848*/ 	.word	0x00000000
        /*084c*/ 	.short	0x010a
        /*084e*/ 	.byte	0x05
	.zero		1


	//   ....[118]....
        /*0850*/ 	.word	0x00003050
        /*0854*/ 	.word	0x000000ff
        /*0858*/ 	.word	0x00000000
        /*085c*/ 	.short	0x010a
        /*085e*/ 	.byte	0x05
	.zero		1


	//   ....[119]....
        /*0860*/ 	.word	0x000030e0
        /*0864*/ 	.word	0x000000ff
        /*0868*/ 	.word	0x00000000
        /*086c*/ 	.short	0x010a
        /*086e*/ 	.byte	0x05
	.zero		1


	//   ....[120]....
        /*0870*/ 	.word	0x00003170
        /*0874*/ 	.word	0x000000ff
        /*0878*/ 	.word	0x00000000
        /*087c*/ 	.short	0x010a
        /*087e*/ 	.byte	0x05
	.zero		1


	//   ....[121]....
        /*0880*/ 	.word	0x00003200
        /*0884*/ 	.word	0x000000ff
        /*0888*/ 	.word	0x00000000
        /*088c*/ 	.short	0x010a
        /*088e*/ 	.byte	0x05
	.zero		1


	//   ....[122]....
        /*0890*/ 	.word	0x00003290
        /*0894*/ 	.word	0x000000ff
        /*0898*/ 	.word	0x00000000
        /*089c*/ 	.short	0x010a
        /*089e*/ 	.byte	0x05
	.zero		1


	//   ....[123]....
        /*08a0*/ 	.word	0x00003320
        /*08a4*/ 	.word	0x000000ff
        /*08a8*/ 	.word	0x00000000
        /*08ac*/ 	.short	0x010a
        /*08ae*/ 	.byte	0x05
	.zero		1


	//   ....[124]....
        /*08b0*/ 	.word	0x000033b0
        /*08b4*/ 	.word	0x000000ff
        /*08b8*/ 	.word	0x00000000
        /*08bc*/ 	.short	0x010a
        /*08be*/ 	.byte	0x05
	.zero		1


	//   ....[125]....
        /*08c0*/ 	.word	0x00003440
        /*08c4*/ 	.word	0x000000ff
        /*08c8*/ 	.word	0x00000000
        /*08cc*/ 	.short	0x010a
        /*08ce*/ 	.byte	0x05
	.zero		1


	//   ....[126]....
        /*08d0*/ 	.word	0x000034d0
        /*08d4*/ 	.word	0x000000ff
        /*08d8*/ 	.word	0x00000000
        /*08dc*/ 	.short	0x010a
        /*08de*/ 	.byte	0x05
	.zero		1


	//   ....[127]....
        /*08e0*/ 	.word	0x00003560
        /*08e4*/ 	.word	0x000000ff
        /*08e8*/ 	.word	0x00000000
        /*08ec*/ 	.short	0x010a
        /*08ee*/ 	.byte	0x05
	.zero		1


	//   ....[128]....
        /*08f0*/ 	.word	0x000035f0
        /*08f4*/ 	.word	0x000000ff
        /*08f8*/ 	.word	0x00000000
        /*08fc*/ 	.short	0x010a
        /*08fe*/ 	.byte	0x05
	.zero		1


	//   ....[129]....
        /*0900*/ 	.word	0x00003680
        /*0904*/ 	.word	0x000000ff
        /*0908*/ 	.word	0x00000000
        /*090c*/ 	.short	0x010a
        /*090e*/ 	.byte	0x05
	.zero		1


	//   ....[130]....
        /*0910*/ 	.word	0x00003710
        /*0914*/ 	.word	0x000000ff
        /*0918*/ 	.word	0x00000000
        /*091c*/ 	.short	0x010a
        /*091e*/ 	.byte	0x05
	.zero		1


	//   ....[131]....
        /*0920*/ 	.word	0x000037a0
        /*0924*/ 	.word	0x000000ff
        /*0928*/ 	.word	0x00000000
        /*092c*/ 	.short	0x010a
        /*092e*/ 	.byte	0x05
	.zero		1


	//   ....[132]....
        /*0930*/ 	.word	0x00003830
        /*0934*/ 	.word	0x000000ff
        /*0938*/ 	.word	0x00000000
        /*093c*/ 	.short	0x010a
        /*093e*/ 	.byte	0x05
	.zero		1


	//   ....[133]....
        /*0940*/ 	.word	0x000038c0
        /*0944*/ 	.word	0x000000ff
        /*0948*/ 	.word	0x00000000
        /*094c*/ 	.short	0x010a
        /*094e*/ 	.byte	0x05
	.zero		1


	//   ....[134]....
        /*0950*/ 	.word	0x00003960
        /*0954*/ 	.word	0x00000000
        /*0958*/ 	.word	0x00000000
        /*095c*/ 	.short	0x010a
        /*095e*/ 	.byte	0xff
	.zero		1


	//   ....[135]....
        /*0960*/ 	.word	0x00003a80
        /*0964*/ 	.word	0x00000000
        /*0968*/ 	.word	0x000002b0
        /*096c*/ 	.short	0x010a
        /*096e*/ 	.byte	0xff
	.zero		1


	//   ....[136]....
        /*0970*/ 	.word	0x00003ae0
        /*0974*/ 	.word	0x00000004
        /*0978*/ 	.word	0x00000000
        /*097c*/ 	.short	0x0101
        /*097e*/ 	.byte	0xff
	.zero		1


	//   ....[137]....
        /*0980*/ 	.word	0x00003b00
        /*0984*/ 	.word	0x000000ff
        /*0988*/ 	.word	0x00000260
        /*098c*/ 	.short	0x010a
        /*098e*/ 	.byte	0x05
	.zero		1


	//   ....[138]....
        /*0990*/ 	.word	0x00003c20
        /*0994*/ 	.word	0x00000000
        /*0998*/ 	.word	0x00000250
        /*099c*/ 	.short	0x010a
        /*099e*/ 	.byte	0xff
	.zero		1


	//   ....[139]....
        /*09a0*/ 	.word	0x00003d30
        /*09a4*/ 	.word	0x00000000
        /*09a8*/ 	.word	0x00000000
        /*09ac*/ 	.short	0x0101
        /*09ae*/ 	.byte	0xff
	.zero		1


	//   ....[140]....
        /*09b0*/ 	.word	0x00003dc0
        /*09b4*/ 	.word	0x000000ff
        /*09b8*/ 	.word	0x00000260
        /*09bc*/ 	.short	0x0106
        /*09be*/ 	.byte	0x05
	.zero		1


	//   ....[141]....
        /*09c0*/ 	.word	0x00003de0
        /*09c4*/ 	.word	0x000000ff
        /*09c8*/ 	.word	0x00000260
        /*09cc*/ 	.short	0x010a
        /*09ce*/ 	.byte	0x05
	.zero		1


	//   ....[142]....
        /*09d0*/ 	.word	0x00003e70
        /*09d4*/ 	.word	0x000000ff
        /*09d8*/ 	.word	0x00000260
        /*09dc*/ 	.short	0x0106
        /*09de*/ 	.byte	0x04
	.zero		1


	//   ....[143]....
        /*09e0*/ 	.word	0x00003eb0
        /*09e4*/ 	.word	0x00000000
        /*09e8*/ 	.word	0x00000260
        /*09ec*/ 	.short	0x010a
        /*09ee*/ 	.byte	0xff
	.zero		1


	//   ....[144]....
        /*09f0*/ 	.word	0x00004370
        /*09f4*/ 	.word	0x00000000
        /*09f8*/ 	.word	0x00000250
        /*09fc*/ 	.short	0x010a
        /*09fe*/ 	.byte	0xff
	.zero		1


	//   ....[145]....
        /*0a00*/ 	.word	0x00004470
        /*0a04*/ 	.word	0x00000003
        /*0a08*/ 	.word	0x00000000
        /*0a0c*/ 	.short	0x0101
        /*0a0e*/ 	.byte	0xff
	.zero		1


	//   ....[146]....
        /*0a10*/ 	.word	0x00004480
        /*0a14*/ 	.word	0x000000ff
        /*0a18*/ 	.word	0x00000000
        /*0a1c*/ 	.short	0x010a
        /*0a1e*/ 	.byte	0x04
	.zero		1


	//   ....[147]....
        /*0a20*/ 	.word	0x000044a0
        /*0a24*/ 	.word	0x000000ff
        /*0a28*/ 	.word	0x00000290
        /*0a2c*/ 	.short	0x010a
        /*0a2e*/ 	.byte	0x09
	.zero		1


	//   ....[148]....
        /*0a30*/ 	.word	0x000045e0
        /*0a34*/ 	.word	0x000000ff
        /*0a38*/ 	.word	0x00000000
        /*0a3c*/ 	.short	0x010a
        /*0a3e*/ 	.byte	0x07
	.zero		1


	//   ....[149]....
        /*0a40*/ 	.word	0x00004700
        /*0a44*/ 	.word	0x000000ff
        /*0a48*/ 	.word	0x00000000
        /*0a4c*/ 	.short	0x010a
        /*0a4e*/ 	.byte	0x04
	.zero		1


	//   ....[150]....
        /*0a50*/ 	.word	0x000048e0
        /*0a54*/ 	.word	0x000000ff
        /*0a58*/ 	.word	0x00000000
        /*0a5c*/ 	.short	0x010a
        /*0a5e*/ 	.byte	0x05
	.zero		1


	//   ....[151]....
        /*0a60*/ 	.word	0x00004970
        /*0a64*/ 	.word	0x000000ff
        /*0a68*/ 	.word	0x00000000
        /*0a6c*/ 	.short	0x010a
        /*0a6e*/ 	.byte	0x05
	.zero		1


	//   ....[152]....
        /*0a70*/ 	.word	0x00004a00
        /*0a74*/ 	.word	0x000000ff
        /*0a78*/ 	.word	0x00000000
        /*0a7c*/ 	.short	0x010a
        /*0a7e*/ 	.byte	0x05
	.zero		1


	//   ....[153]....
        /*0a80*/ 	.word	0x00004a90
        /*0a84*/ 	.word	0x000000ff
        /*0a88*/ 	.word	0x00000000
        /*0a8c*/ 	.short	0x010a
        /*0a8e*/ 	.byte	0x07
	.zero		1


	//   ....[154]....
        /*0a90*/ 	.word	0x00004ef0
        /*0a94*/ 	.word	0x00000000
        /*0a98*/ 	.word	0x00000250
        /*0a9c*/ 	.short	0x010a
        /*0a9e*/ 	.byte	0xff
	.zero		1


	//   ....[155]....
        /*0aa0*/ 	.word	0x00004fb0
        /*0aa4*/ 	.word	0x00000000
        /*0aa8*/ 	.word	0x00000000
        /*0aac*/ 	.short	0x0101
        /*0aae*/ 	.byte	0xff
	.zero		1


	//   ....[156]....
        /*0ab0*/ 	.word	0x000052d0
        /*0ab4*/ 	.word	0x000000ff
        /*0ab8*/ 	.word	0x00000248
        /*0abc*/ 	.short	0x010a
        /*0abe*/ 	.byte	0x07
	.zero		1


	//   ....[157]....
        /*0ac0*/ 	.word	0x000054c0
        /*0ac4*/ 	.word	0x000000ff
        /*0ac8*/ 	.word	0x00000230
        /*0acc*/ 	.short	0x010a
        /*0ace*/ 	.byte	0x07
	.zero		1


	//   ....[158]....
        /*0ad0*/ 	.word	0x00005690
        /*0ad4*/ 	.word	0x000000ff
        /*0ad8*/ 	.word	0x00000220
        /*0adc*/ 	.short	0x010b
        /*0ade*/ 	.byte	0x07
	.zero		1


	//   ....[159]....
        /*0ae0*/ 	.word	0x00005700
        /*0ae4*/ 	.word	0x000000ff
        /*0ae8*/ 	.word	0x00000000
        /*0aec*/ 	.short	0x0101
        /*0aee*/ 	.byte	0x08
	.zero		1


	//   ....[160]....
        /*0af0*/ 	.word	0x00005730
        /*0af4*/ 	.word	0x000000ff
        /*0af8*/ 	.word	0x00000238
        /*0afc*/ 	.short	0x010a
        /*0afe*/ 	.byte	0x07
	.zero		1


	//   ....[161]....
        /*0b00*/ 	.word	0x00005940
        /*0b04*/ 	.word	0x000000ff
        /*0b08*/ 	.word	0x00000228
        /*0b0c*/ 	.short	0x010b
        /*0b0e*/ 	.byte	0x07
	.zero		1


	//   ....[162]....
        /*0b10*/ 	.word	0x00005960
        /*0b14*/ 	.word	0x000000ff
        /*0b18*/ 	.word	0x00000000
        /*0b1c*/ 	.short	0x0101
        /*0b1e*/ 	.byte	0x0d
	.zero		1


	//   ....[163]....
        /*0b20*/ 	.word	0x00005990
        /*0b24*/ 	.word	0x000000ff
        /*0b28*/ 	.word	0x00000230
        /*0b2c*/ 	.short	0x010a
        /*0b2e*/ 	.byte	0x07
	.zero		1


	//   ....[164]....
        /*0b30*/ 	.word	0x000059d0
        /*0b34*/ 	.word	0x00000000
        /*0b38*/ 	.word	0x00000238
        /*0b3c*/ 	.short	0x010a
        /*0b3e*/ 	.byte	0xff
	.zero		1


	//   ....[165]....
        /*0b40*/ 	.word	0x00005d20
        /*0b44*/ 	.word	0x00000000
        /*0b48*/ 	.word	0x00000250
        /*0b4c*/ 	.short	0x010a
        /*0b4e*/ 	.byte	0xff
	.zero		1


	//   ....[166]....
        /*0b50*/ 	.word	0x00005e30
        /*0b54*/ 	.word	0x00000000
        /*0b58*/ 	.word	0x00000000
        /*0b5c*/ 	.short	0x0101
        /*0b5e*/ 	.byte	0xff
	.zero		1


	//   ....[167]....
        /*0b60*/ 	.word	0x00006880
        /*0b64*/ 	.word	0x00000000
        /*0b68*/ 	.word	0x00000220
        /*0b6c*/ 	.short	0x010a
        /*0b6e*/ 	.byte	0xff
	.zero		1


	//   ....[168]....
        /*0b70*/ 	.word	0x000068f0
        /*0b74*/ 	.word	0x0000006c
        /*0b78*/ 	.word	0x00000270
        /*0b7c*/ 	.short	0x010a
        /*0b7e*/ 	.byte	0xff
	.zero		1


	//   ....[169]....
        /*0b80*/ 	.word	0x000069d0
        /*0b84*/ 	.word	0x00000000
        /*0b88*/ 	.word	0x00000220
        /*0b8c*/ 	.short	0x010a
        /*0b8e*/ 	.byte	0xff
	.zero		1


	//   ....[170]....
        /*0b90*/ 	.word	0x00006af0
        /*0b94*/ 	.word	0x00000000
        /*0b98*/ 	.word	0x00000000
        /*0b9c*/ 	.short	0x0101
        /*0b9e*/ 	.byte	0xff
	.zero		1


	//   ....[171]....
        /*0ba0*/ 	.word	0x00006b70
        /*0ba4*/ 	.word	0x0000006c
        /*0ba8*/ 	.word	0x00000270
        /*0bac*/ 	.short	0x010a
        /*0bae*/ 	.byte	0xff
	.zero		1


	//   ....[172]....
        /*0bb0*/ 	.word	0x000076e0
        /*0bb4*/ 	.word	0x0000004b
        /*0bb8*/ 	.word	0x00000220
        /*0bbc*/ 	.short	0x010a
        /*0bbe*/ 	.byte	0xff
	.zero		1


	//   ....[173]....
        /*0bc0*/ 	.word	0x00007790
        /*0bc4*/ 	.word	0x0000004b
        /*0bc8*/ 	.word	0x00000220
        /*0bcc*/ 	.short	0x010a
        /*0bce*/ 	.byte	0xff
	.zero		1


	//   ....[174]....
        /*0bd0*/ 	.word	0x000078b0
        /*0bd4*/ 	.word	0x00000000
        /*0bd8*/ 	.word	0x00000000
        /*0bdc*/ 	.short	0x0101
        /*0bde*/ 	.byte	0xff
	.zero		1


	//   ....[175]....
        /*0be0*/ 	.word	0x00007c60
        /*0be4*/ 	.word	0x000000ff
        /*0be8*/ 	.word	0x00000000
        /*0bec*/ 	.short	0x0101
        /*0bee*/ 	.byte	0x05
	.zero		1


	//   ....[176]....
        /*0bf0*/ 	.word	0x000085a0
        /*0bf4*/ 	.word	0x00000003
        /*0bf8*/ 	.word	0x000002c0
        /*0bfc*/ 	.short	0x010a
        /*0bfe*/ 	.byte	0xff
	.zero		1


	//   ....[177]....
        /*0c00*/ 	.word	0x00008600
        /*0c04*/ 	.word	0x00000002
        /*0c08*/ 	.word	0x00000110
        /*0c0c*/ 	.short	0x010a
        /*0c0e*/ 	.byte	0xff
	.zero		1


	//   ....[178]....
        /*0c10*/ 	.word	0x00008660
        /*0c14*/ 	.word	0x00000002
        /*0c18*/ 	.word	0x00000110
        /*0c1c*/ 	.short	0x010a
        /*0c1e*/ 	.byte	0xff
	.zero		1


	//   ....[179]....
        /*0c20*/ 	.word	0x000086b0
        /*0c24*/ 	.word	0x00000002
        /*0c28*/ 	.word	0x00000250
        /*0c2c*/ 	.short	0x010a
        /*0c2e*/ 	.byte	0xff
	.zero		1


	//   ....[180]....
        /*0c30*/ 	.word	0x00008710
        /*0c34*/ 	.word	0x00000000
        /*0c38*/ 	.word	0x00000000
        /*0c3c*/ 	.short	0x010a
        /*0c3e*/ 	.byte	0xff
	.zero		1


	//   ....[181]....
        /*0c40*/ 	.word	0x00008770
        /*0c44*/ 	.word	0x00000000
        /*0c48*/ 	.word	0x00000000
        /*0c4c*/ 	.short	0x010a
        /*0c4e*/ 	.byte	0xff
	.zero		1


	//   ....[182]....
        /*0c50*/ 	.word	0x000087d0
        /*0c54*/ 	.word	0x00000000
        /*0c58*/ 	.word	0x00000000
        /*0c5c*/ 	.short	0x010a
        /*0c5e*/ 	.byte	0xff
	.zero		1


	//   ....[183]....
        /*0c60*/ 	.word	0x00008830
        /*0c64*/ 	.word	0x00000000
        /*0c68*/ 	.word	0x00000000
        /*0c6c*/ 	.short	0x010a
        /*0c6e*/ 	.byte	0xff
	.zero		1


	//   ....[184]....
        /*0c70*/ 	.word	0x00008890
        /*0c74*/ 	.word	0x00000000
        /*0c78*/ 	.word	0x00000000
        /*0c7c*/ 	.short	0x010a
        /*0c7e*/ 	.byte	0xff
	.zero		1


	//   ....[185]....
        /*0c80*/ 	.word	0x000088f0
        /*0c84*/ 	.word	0x00000000
        /*0c88*/ 	.word	0x00000000
        /*0c8c*/ 	.short	0x010a
        /*0c8e*/ 	.byte	0xff
	.zero		1


	//   ....[186]....
        /*0c90*/ 	.word	0x00008950
        /*0c94*/ 	.word	0x00000000
        /*0c98*/ 	.word	0x00000000
        /*0c9c*/ 	.short	0x010a
        /*0c9e*/ 	.byte	0xff
	.zero		1


	//   ....[187]....
        /*0ca0*/ 	.word	0x000089b0
        /*0ca4*/ 	.word	0x00000000
        /*0ca8*/ 	.word	0x00000000
        /*0cac*/ 	.short	0x010a
        /*0cae*/ 	.byte	0xff
	.zero		1


	//   ....[188]....
        /*0cb0*/ 	.word	0x00008a10
        /*0cb4*/ 	.word	0x00000000
        /*0cb8*/ 	.word	0x00000000
        /*0cbc*/ 	.short	0x010a
        /*0cbe*/ 	.byte	0xff
	.zero		1


	//   ....[189]....
        /*0cc0*/ 	.word	0x00008a70
        /*0cc4*/ 	.word	0x00000000
        /*0cc8*/ 	.word	0x00000000
        /*0ccc*/ 	.short	0x010a
        /*0cce*/ 	.byte	0xff
	.zero		1


	//   ....[190]....
        /*0cd0*/ 	.word	0x00008ad0
        /*0cd4*/ 	.word	0x00000000
        /*0cd8*/ 	.word	0x00000000
        /*0cdc*/ 	.short	0x010a
        /*0cde*/ 	.byte	0xff
	.zero		1


	//   ....[191]....
        /*0ce0*/ 	.word	0x00008b30
        /*0ce4*/ 	.word	0x00000000
        /*0ce8*/ 	.word	0x00000000
        /*0cec*/ 	.short	0x010a
        /*0cee*/ 	.byte	0xff
	.zero		1


	//   ....[192]....
        /*0cf0*/ 	.word	0x00008b90
        /*0cf4*/ 	.word	0x00000000
        /*0cf8*/ 	.word	0x00000000
        /*0cfc*/ 	.short	0x010a
        /*0cfe*/ 	.byte	0xff
	.zero		1


	//   ....[193]....
        /*0d00*/ 	.word	0x00008bf0
        /*0d04*/ 	.word	0x00000000
        /*0d08*/ 	.word	0x00000000
        /*0d0c*/ 	.short	0x010a
        /*0d0e*/ 	.byte	0xff
	.zero		1


	//   ....[194]....
        /*0d10*/ 	.word	0x00008c50
        /*0d14*/ 	.word	0x00000000
        /*0d18*/ 	.word	0x00000000
        /*0d1c*/ 	.short	0x010a
        /*0d1e*/ 	.byte	0xff
	.zero		1


	//   ....[195]....
        /*0d20*/ 	.word	0x00008cb0
        /*0d24*/ 	.word	0x00000000
        /*0d28*/ 	.word	0x00000000
        /*0d2c*/ 	.short	0x010a
        /*0d2e*/ 	.byte	0xff
	.zero		1


	//   ....[196]....
        /*0d30*/ 	.word	0x00008d10
        /*0d34*/ 	.word	0x00000000
        /*0d38*/ 	.word	0x00000000
        /*0d3c*/ 	.short	0x010a
        /*0d3e*/ 	.byte	0xff
	.zero		1


	//   ....[197]....
        /*0d40*/ 	.word	0x00008d70
        /*0d44*/ 	.word	0x00000000
        /*0d48*/ 	.word	0x00000000
        /*0d4c*/ 	.short	0x010a
        /*0d4e*/ 	.byte	0xff
	.zero		1


	//   ....[198]....
        /*0d50*/ 	.word	0x00008dd0
        /*0d54*/ 	.word	0x00000000
        /*0d58*/ 	.word	0x00000000
        /*0d5c*/ 	.short	0x010a
        /*0d5e*/ 	.byte	0xff
	.zero		1


	//   ....[199]....
        /*0d60*/ 	.word	0x00008e30
        /*0d64*/ 	.word	0x00000000
        /*0d68*/ 	.word	0x00000000
        /*0d6c*/ 	.short	0x010a
        /*0d6e*/ 	.byte	0xff
	.zero		1


	//   ....[200]....
        /*0d70*/ 	.word	0x00008e90
        /*0d74*/ 	.word	0x00000000
        /*0d78*/ 	.word	0x00000000
        /*0d7c*/ 	.short	0x010a
        /*0d7e*/ 	.byte	0xff
	.zero		1


	//   ....[201]....
        /*0d80*/ 	.word	0x00008ef0
        /*0d84*/ 	.word	0x00000000
        /*0d88*/ 	.word	0x00000000
        /*0d8c*/ 	.short	0x010a
        /*0d8e*/ 	.byte	0xff
	.zero		1


	//   ....[202]....
        /*0d90*/ 	.word	0x00008f50
        /*0d94*/ 	.word	0x00000000
        /*0d98*/ 	.word	0x00000000
        /*0d9c*/ 	.short	0x010a
        /*0d9e*/ 	.byte	0xff
	.zero		1


	//   ....[203]....
        /*0da0*/ 	.word	0x00008fb0
        /*0da4*/ 	.word	0x00000000
        /*0da8*/ 	.word	0x00000000
        /*0dac*/ 	.short	0x010a
        /*0dae*/ 	.byte	0xff
	.zero		1


	//   ....[204]....
        /*0db0*/ 	.word	0x00009010
        /*0db4*/ 	.word	0x00000000
        /*0db8*/ 	.word	0x00000000
        /*0dbc*/ 	.short	0x010a
        /*0dbe*/ 	.byte	0xff
	.zero		1


	//   ....[205]....
        /*0dc0*/ 	.word	0x00009070
        /*0dc4*/ 	.word	0x00000000
        /*0dc8*/ 	.word	0x00000000
        /*0dcc*/ 	.short	0x010a
        /*0dce*/ 	.byte	0xff
	.zero		1


	//   ....[206]....
        /*0dd0*/ 	.word	0x000090d0
        /*0dd4*/ 	.word	0x00000000
        /*0dd8*/ 	.word	0x00000000
        /*0ddc*/ 	.short	0x010a
        /*0dde*/ 	.byte	0xff
	.zero		1


	//   ....[207]....
        /*0de0*/ 	.word	0x00009130
        /*0de4*/ 	.word	0x00000000
        /*0de8*/ 	.word	0x00000000
        /*0dec*/ 	.short	0x010a
        /*0dee*/ 	.byte	0xff
	.zero		1


	//   ....[208]....
        /*0df0*/ 	.word	0x00009190
        /*0df4*/ 	.word	0x00000000
        /*0df8*/ 	.word	0x00000000
        /*0dfc*/ 	.short	0x010a
        /*0dfe*/ 	.byte	0xff
	.zero		1


	//   ....[209]....
        /*0e00*/ 	.word	0x000091f0
        /*0e04*/ 	.word	0x00000000
        /*0e08*/ 	.word	0x00000000
        /*0e0c*/ 	.short	0x010a
        /*0e0e*/ 	.byte	0xff
	.zero		1


	//   ....[210]....
        /*0e10*/ 	.word	0x00009250
        /*0e14*/ 	.word	0x00000000
        /*0e18*/ 	.word	0x00000000
        /*0e1c*/ 	.short	0x010a
        /*0e1e*/ 	.byte	0xff
	.zero		1


	//   ....[211]....
        /*0e20*/ 	.word	0x000092b0
        /*0e24*/ 	.word	0x00000000
        /*0e28*/ 	.word	0x00000000
        /*0e2c*/ 	.short	0x010a
        /*0e2e*/ 	.byte	0xff
	.zero		1


	//   ....[212]....
        /*0e30*/ 	.word	0x00009310
        /*0e34*/ 	.word	0x00000000
        /*0e38*/ 	.word	0x00000000
        /*0e3c*/ 	.short	0x010a
        /*0e3e*/ 	.byte	0xff
	.zero		1


	//   ....[213]....
        /*0e40*/ 	.word	0x00009360
        /*0e44*/ 	.word	0x00000000
        /*0e48*/ 	.word	0x000002b0
        /*0e4c*/ 	.short	0x010a
        /*0e4e*/ 	.byte	0xff
	.zero		1


	//   ....[214]....
        /*0e50*/ 	.word	0x000093c0
        /*0e54*/ 	.word	0x00000000
        /*0e58*/ 	.word	0x00000260
        /*0e5c*/ 	.short	0x010a
        /*0e5e*/ 	.byte	0xff
	.zero		1


	//   ....[215]....
        /*0e60*/ 	.word	0x00009410
        /*0e64*/ 	.word	0x00000000
        /*0e68*/ 	.word	0x00000250
        /*0e6c*/ 	.short	0x010a
        /*0e6e*/ 	.byte	0xff
	.zero		1


	//   ....[216]....
        /*0e70*/ 	.word	0x00009470
        /*0e74*/ 	.word	0x00000000
        /*0e78*/ 	.word	0x00000260
        /*0e7c*/ 	.short	0x010a
        /*0e7e*/ 	.byte	0xff
	.zero		1


	//   ....[217]....
        /*0e80*/ 	.word	0x000094c0
        /*0e84*/ 	.word	0x00000000
        /*0e88*/ 	.word	0x00000250
        /*0e8c*/ 	.short	0x010a
        /*0e8e*/ 	.byte	0xff
	.zero		1


	//   ....[218]....
        /*0e90*/ 	.word	0x00009520
        /*0e94*/ 	.word	0x00000003
        /*0e98*/ 	.word	0x00000290
        /*0e9c*/ 	.short	0x010a
        /*0e9e*/ 	.byte	0xff
	.zero		1


	//   ....[219]....
        /*0ea0*/ 	.word	0x00009580
        /*0ea4*/ 	.word	0x00000000
        /*0ea8*/ 	.word	0x00000000
        /*0eac*/ 	.short	0x010a
        /*0eae*/ 	.byte	0xff
	.zero		1


	//   ....[220]....
        /*0eb0*/ 	.word	0x000095e0
        /*0eb4*/ 	.word	0x00000000
        /*0eb8*/ 	.word	0x00000000
        /*0ebc*/ 	.short	0x010a
        /*0ebe*/ 	.byte	0xff
	.zero		1


	//   ....[221]....
        /*0ec0*/ 	.word	0x00009640
        /*0ec4*/ 	.word	0x00000000
        /*0ec8*/ 	.word	0x00000000
        /*0ecc*/ 	.short	0x010a
        /*0ece*/ 	.byte	0xff
	.zero		1


	//   ....[222]....
        /*0ed0*/ 	.word	0x000096a0
        /*0ed4*/ 	.word	0x00000000
        /*0ed8*/ 	.word	0x00000000
        /*0edc*/ 	.short	0x010a
        /*0ede*/ 	.byte	0xff
	.zero		1


	//   ....[223]....
        /*0ee0*/ 	.word	0x00009700
        /*0ee4*/ 	.word	0x00000000
        /*0ee8*/ 	.word	0x00000000
        /*0eec*/ 	.short	0x010a
        /*0eee*/ 	.byte	0xff
	.zero		1


	//   ....[224]....
        /*0ef0*/ 	.word	0x00009750
        /*0ef4*/ 	.word	0x00000000
        /*0ef8*/ 	.word	0x00000250
        /*0efc*/ 	.short	0x010a
        /*0efe*/ 	.byte	0xff
	.zero		1


	//   ....[225]....
        /*0f00*/ 	.word	0x000097b0
        /*0f04*/ 	.word	0x00000000
        /*0f08*/ 	.word	0x00000248
        /*0f0c*/ 	.short	0x010a
        /*0f0e*/ 	.byte	0xff
	.zero		1


	//   ....[226]....
        /*0f10*/ 	.word	0x00009810
        /*0f14*/ 	.word	0x00000003
        /*0f18*/ 	.word	0x00000230
        /*0f1c*/ 	.short	0x010a
        /*0f1e*/ 	.byte	0xff
	.zero		1


	//   ....[227]....
        /*0f20*/ 	.word	0x00009870
        /*0f24*/ 	.word	0x00000003
        /*0f28*/ 	.word	0x00000238
        /*0f2c*/ 	.short	0x010a
        /*0f2e*/ 	.byte	0xff
	.zero		1


	//   ....[228]....
        /*0f30*/ 	.word	0x000098d0
        /*0f34*/ 	.word	0x00000000
        /*0f38*/ 	.word	0x00000230
        /*0f3c*/ 	.short	0x010a
        /*0f3e*/ 	.byte	0xff
	.zero		1


	//   ....[229]....
        /*0f40*/ 	.word	0x00009920
        /*0f44*/ 	.word	0x00000000
        /*0f48*/ 	.word	0x00000250
        /*0f4c*/ 	.short	0x010a
        /*0f4e*/ 	.byte	0xff
	.zero		1


	//   ....[230]....
        /*0f50*/ 	.word	0x00009970
        /*0f54*/ 	.word	0x00000000
        /*0f58*/ 	.word	0x00000220
        /*0f5c*/ 	.short	0x010a
        /*0f5e*/ 	.byte	0xff
	.zero		1


	//   ....[231]....
        /*0f60*/ 	.word	0x000099c0
        /*0f64*/ 	.word	0x0000006c
        /*0f68*/ 	.word	0x00000270
        /*0f6c*/ 	.short	0x010a
        /*0f6e*/ 	.byte	0xff
	.zero		1


	//   ....[232]....
        /*0f70*/ 	.word	0x00009a10
        /*0f74*/ 	.word	0x0000004b
        /*0f78*/ 	.word	0x00000220
        /*0f7c*/ 	.short	0x010a
        /*0f7e*/ 	.byte	0xff
	.zero		1


	//----- nvinfo : EIATTR_NUM_MBARRIERS
	.align		4
.L_47:
        /*0f80*/ 	.byte	0x03, 0x38
        /*0f82*/ 	.short	0x005a


	//----- nvinfo : EIATTR_EXIT_INSTR_OFFSETS
	.align		4
        /*0f84*/ 	.byte	0x04, 0x1c
        /*0f86*/ 	.short	(.L_49 - .L_48)


	//   ....[0]....
.L_48:
        /*0f88*/ 	.word	0x00003990


	//   ....[1]....
        /*0f8c*/ 	.word	0x00003e80


	//   ....[2]....
        /*0f90*/ 	.word	0x00003ee0


	//   ....[3]....
        /*0f94*/ 	.word	0x00004cf0


	//   ....[4]....
        /*0f98*/ 	.word	0x00005a00


	//   ....[5]....
        /*0f9c*/ 	.word	0x00005a40


	//   ....[6]....
        /*0fa0*/ 	.word	0x00008590


	//----- nvinfo : EIATTR_MAX_THREADS
	.align		4
.L_49:
        /*0fa4*/ 	.byte	0x04, 0x05
        /*0fa6*/ 	.short	(.L_51 - .L_50)
.L_50:
        /*0fa8*/ 	.word	0x00000100
        /*0fac*/ 	.word	0x00000001
        /*0fb0*/ 	.word	0x00000001


	//----- nvinfo : EIATTR_CRS_STACK_SIZE
	.align		4
.L_51:
        /*0fb4*/ 	.byte	0x04, 0x1e
        /*0fb6*/ 	.short	(.L_53 - .L_52)
.L_52:
        /*0fb8*/ 	.word	0x00000000


	//----- nvinfo : EIATTR_CBANK_PARAM_SIZE
	.align		4
.L_53:
        /*0fbc*/ 	.byte	0x03, 0x19
        /*0fbe*/ 	.short	0x0800


	//----- nvinfo : EIATTR_PARAM_CBANK
	.align		4
        /*0fc0*/ 	.byte	0x04, 0x0a
        /*0fc2*/ 	.short	(.L_55 - .L_54)
	.align		4
.L_54:
        /*0fc4*/ 	.word	index@(.nv.constant0._ZN7cutlass13device_kernelINS_4gemm6kernel13GemmUniversalIN4cute5tupleIJiiiiEEENS1_10collective13CollectiveMmaINS1_35MainloopSm100TmaUmmaWarpSpecializedILi34ELi2ELi4ENS5_IJNS4_1CILi1EEESB_SB_EEEEENS5_IJNSA_ILi64EEENSA_ILi128EEENSA_ILi32EEEEEEaNS5_IJSB_llEEEaSI_NS4_8TiledMMAINS4_8MMA_AtomIJNS4_15SM100_MMA_S8_SSIaaiLi64ELi128ELNS4_4UMMA5MajorE1ELSN_1ELNSM_8SaturateE0EEEEEENS4_6LayoutISC_NS5_IJNSA_ILi0EEESS_SS_EEEEENS5_IJNS4_10UnderscoreESV_SV_EEEEENS4_13SM90_TMA_LOADENS4_14ComposedLayoutINS4_7SwizzleILi2ELi4ELi3EEENS4_18smem_ptr_flag_bitsILi8EEENSR_INS5_IJSE_NSA_ILi8EEEEEENS5_IJSB_SE_EEEEEEEvNS4_8identityESY_NSZ_INS10_ILi3ELi4ELi3EEES13_NSR_INS5_IJSF_S14_EEENS5_IJSB_SF_EEEEEEEvS19_EENS_8epilogue10collective18CollectiveEpilogueINS1G_23Sm100TmaWarpSpecializedILi2ELi2ELi32ELb0ELb0EEEJSH_NS5_IJNSR_ISE_SB_EES1L_EEEaNS5_IJlSB_lEEEaS1N_NS1G_6fusion15FusionCallbacksIS1K_NS1O_17LinearCombinationIaiaiLNS_15FloatRoundStyleE2EEESH_S1M_JEEENS4_5SM1004TMEM4LOAD26SM100_TMEM_LOAD_16dp32b32xESY_NSZ_IS11_S13_NSR_INS5_IJS14_SE_EEENS5_IJSE_SB_EEEEEEENS4_39AutoVectorizingCopyWithAssumedAlignmentILi128EEENS4_14SM90_TMA_STOREES21_S23_S23_EEEvvEEEEvNT_6ParamsE)
        /*0fc8*/ 	.short	0x0380
        /*0fca*/ 	.short	0x0800


	//----- nvinfo : EIATTR_SW_WAR
	.align		4
.L_55:
        /*0fcc*/ 	.byte	0x04, 0x36
        /*0fce*/ 	.short	(.L_57 - .L_56)
.L_56:
        /*0fd0*/ 	.word	0x00000008
.L_57:


//--------------------- .nv.callgraph             --------------------------
	.section	.nv.callgraph,"",@"SHT_CUDA_CALLGRAPH"
	.align	4
	.sectionentsize	8
	.align		4
        /*0000*/ 	.word	0x00000000
	.align		4
        /*0004*/ 	.word	0xffffffff
	.align		4
        /*0008*/ 	.word	index@(_ZN7cutlass13device_kernelINS_4gemm6kernel13GemmUniversalIN4cute5tupleIJiiiiEEENS1_10collective13CollectiveMmaINS1_35MainloopSm100TmaUmmaWarpSpecializedILi34ELi2ELi4ENS5_IJNS4_1CILi1EEESB_SB_EEEEENS5_IJNSA_ILi64EEENSA_ILi128EEENSA_ILi32EEEEEEaNS5_IJSB_llEEEaSI_NS4_8TiledMMAINS4_8MMA_AtomIJNS4_15SM100_MMA_S8_SSIaaiLi64ELi128ELNS4_4UMMA5MajorE1ELSN_1ELNSM_8SaturateE0EEEEEENS4_6LayoutISC_NS5_IJNSA_ILi0EEESS_SS_EEEEENS5_IJNS4_10UnderscoreESV_SV_EEEEENS4_13SM90_TMA_LOADENS4_14ComposedLayoutINS4_7SwizzleILi2ELi4ELi3EEENS4_18smem_ptr_flag_bitsILi8EEENSR_INS5_IJSE_NSA_ILi8EEEEEENS5_IJSB_SE_EEEEEEEvNS4_8identityESY_NSZ_INS10_ILi3ELi4ELi3EEES13_NSR_INS5_IJSF_S14_EEENS5_IJSB_SF_EEEEEEEvS19_EENS_8epilogue10collective18CollectiveEpilogueINS1G_23Sm100TmaWarpSpecializedILi2ELi2ELi32ELb0ELb0EEEJSH_NS5_IJNSR_ISE_SB_EES1L_EEEaNS5_IJlSB_lEEEaS1N_NS1G_6fusion15FusionCallbacksIS1K_NS1O_17LinearCombinationIaiaiLNS_15FloatRoundStyleE2EEESH_S1M_JEEENS4_5SM1004TMEM4LOAD26SM100_TMEM_LOAD_16dp32b32xESY_NSZ_IS11_S13_NSR_INS5_IJS14_SE_EEENS5_IJSE_SB_EEEEEEENS4_39AutoVectorizingCopyWithAssumedAlignmentILi128EEENS4_14SM90_TMA_STOREES21_S23_S23_EEEvvEEEEvNT_6ParamsE)
	.align		4
        /*000c*/ 	.word	index@(__assertfail)
	.align		4
        /*0010*/ 	.word	0x00000000
	.align		4
        /*0014*/ 	.word	0xfffffffe
	.align		4
        /*0018*/ 	.word	0x00000000
	.align		4
        /*001c*/ 	.word	0xfffffffd
	.align		4
        /*0020*/ 	.word	0x00000000
	.align		4
        /*0024*/ 	.word	0xfffffffc


//--------------------- .nv.constant4             --------------------------
	.section	.nv.constant4,"a",@progbits
	.align	8
	.align		8
.nv.constant4:
        /*0000*/ 	.dword	__assertfail
	.align		8
        /*0008*/ 	.dword	__unnamed_1
	.align		8
        /*0010*/ 	.dword	__unnamed_2
	.align		8
        /*0018*/ 	.dword	_ZN40_INTERNAL_4f3fd649_4_k_cu_57fee10e_413654cuda3std3__45__cpo5beginE
	.align		8
        /*0020*/ 	.dword	_ZN40_INTERNAL_4f3fd649_4_k_cu_57fee10e_413654cuda3std3__45__cpo3endE
	.align		8
        /*0028*/ 	.dword	_ZN40_INTERNAL_4f3fd649_4_k_cu_57fee10e_413654cuda3std3__45__cpo6cbeginE
	.align		8
        /*0030*/ 	.dword	_ZN40_INTERNAL_4f3fd649_4_k_cu_57fee10e_413654cuda3std3__45__cpo4cendE
	.align		8
        /*0038*/ 	.dword	_ZN40_INTERNAL_4f3fd649_4_k_cu_57fee10e_413654cuda3std3__442_GLOBAL__N__4f3fd649_4_k_cu_57fee10e_413656ignoreE
	.align		8
        /*0040*/ 	.dword	_ZN40_INTERNAL_4f3fd649_4_k_cu_57fee10e_413654cuda3std3__419piecewise_constructE
	.align		8
        /*0048*/ 	.dword	_ZN40_INTERNAL_4f3fd649_4_k_cu_57fee10e_413654cuda3std3__48in_placeE
	.align		8
        /*0050*/ 	.dword	_ZN40_INTERNAL_4f3fd649_4_k_cu_57fee10e_413654cuda3std6ranges3__45__cpo4swapE
	.align		8
        /*0058*/ 	.dword	_ZN40_INTERNAL_4f3fd649_4_k_cu_57fee10e_413654cuda3std6ranges3__45__cpo9iter_moveE
	.align		8
        /*0060*/ 	.dword	_ZN40_INTERNAL_4f3fd649_4_k_cu_57fee10e_413654cute7productE
	.align		8
        /*0068*/ 	.dword	_ZN40_INTERNAL_4f3fd649_4_k_cu_57fee10e_413654cute1_E
	.align		8
        /*0070*/ 	.dword	$str$25
	.align		8
        /*0078*/ 	.dword	$str$26
	.align		8
        /*0080*/ 	.dword	$str$27
	.align		8
        /*0088*/ 	.dword	$str$28


//--------------------- .text._ZN7cutlass13device_kernelINS_4gemm6kernel13GemmUniversalIN4cute5tupleIJiiiiEEENS1_10collective13CollectiveMmaINS1_35MainloopSm100TmaUmmaWarpSpecializedILi34ELi2ELi4ENS5_IJNS4_1CILi1EEESB_SB_EEEEENS5_IJNSA_ILi64EEENSA_ILi128EEENSA_ILi32EEEEEEaNS5_IJSB_llEEEaSI_NS4_8TiledMMAINS4_8MMA_AtomIJNS4_15SM100_MMA_S8_SSIaaiLi64ELi128ELNS4_4UMMA5MajorE1ELSN_1ELNSM_8SaturateE0EEEEEENS4_6LayoutISC_NS5_IJNSA_ILi0EEESS_SS_EEEEENS5_IJNS4_10UnderscoreESV_SV_EEEEENS4_13SM90_TMA_LOADENS4_14ComposedLayoutINS4_7SwizzleILi2ELi4ELi3EEENS4_18smem_ptr_flag_bitsILi8EEENSR_INS5_IJSE_NSA_ILi8EEEEEENS5_IJSB_SE_EEEEEEEvNS4_8identityESY_NSZ_INS10_ILi3ELi4ELi3EEES13_NSR_INS5_IJSF_S14_EEENS5_IJSB_SF_EEEEEEEvS19_EENS_8epilogue10collective18CollectiveEpilogueINS1G_23Sm100TmaWarpSpecializedILi2ELi2ELi32ELb0ELb0EEEJSH_NS5_IJNSR_ISE_SB_EES1L_EEEaNS5_IJlSB_lEEEaS1N_NS1G_6fusion15FusionCallbacksIS1K_NS1O_17LinearCombinationIaiaiLNS_15FloatRoundStyleE2EEESH_S1M_JEEENS4_5SM1004TMEM4LOAD26SM100_TMEM_LOAD_16dp32b32xESY_NSZ_IS11_S13_NSR_INS5_IJS14_SE_EEENS5_IJSE_SB_EEEEEEENS4_39AutoVectorizingCopyWithAssumedAlignmentILi128EEENS4_14SM90_TMA_STOREES21_S23_S23_EEEvvEEEEvNT_6ParamsE --------------------------
	.section	.text._ZN7cutlass13device_kernelINS_4gemm6kernel13GemmUniversalIN4cute5tupleIJiiiiEEENS1_10collective13CollectiveMmaINS1_35MainloopSm100TmaUmmaWarpSpecializedILi34ELi2ELi4ENS5_IJNS4_1CILi1EEESB_SB_EEEEENS5_IJNSA_ILi64EEENSA_ILi128EEENSA_ILi32EEEEEEaNS5_IJSB_llEEEaSI_NS4_8TiledMMAINS4_8MMA_AtomIJNS4_15SM100_MMA_S8_SSIaaiLi64ELi128ELNS4_4UMMA5MajorE1ELSN_1ELNSM_8SaturateE0EEEEEENS4_6LayoutISC_NS5_IJNSA_ILi0EEESS_SS_EEEEENS5_IJNS4_10UnderscoreESV_SV_EEEEENS4_13SM90_TMA_LOADENS4_14ComposedLayoutINS4_7SwizzleILi2ELi4ELi3EEENS4_18smem_ptr_flag_bitsILi8EEENSR_INS5_IJSE_NSA_ILi8EEEEEENS5_IJSB_SE_EEEEEEEvNS4_8identityESY_NSZ_INS10_ILi3ELi4ELi3EEES13_NSR_INS5_IJSF_S14_EEENS5_IJSB_SF_EEEEEEEvS19_EENS_8epilogue10collective18CollectiveEpilogueINS1G_23Sm100TmaWarpSpecializedILi2ELi2ELi32ELb0ELb0EEEJSH_NS5_IJNSR_ISE_SB_EES1L_EEEaNS5_IJlSB_lEEEaS1N_NS1G_6fusion15FusionCallbacksIS1K_NS1O_17LinearCombinationIaiaiLNS_15FloatRoundStyleE2EEESH_S1M_JEEENS4_5SM1004TMEM4LOAD26SM100_TMEM_LOAD_16dp32b32xESY_NSZ_IS11_S13_NSR_INS5_IJS14_SE_EEENS5_IJSE_SB_EEEEEEENS4_39AutoVectorizingCopyWithAssumedAlignmentILi128EEENS4_14SM90_TMA_STOREES21_S23_S23_EEEvvEEEEvNT_6ParamsE,"ax",@progbits
	.align	128
.text._ZN7cutlass13device_kernelINS_4gemm6kernel13GemmUniversalIN4cute5tupleIJiiiiEEENS1_10collective13CollectiveMmaINS1_35MainloopSm100TmaUmmaWarpSpecializedILi34ELi2ELi4ENS5_IJNS4_1CILi1EEESB_SB_EEEEENS5_IJNSA_ILi64EEENSA_ILi128EEENSA_ILi32EEEEEEaNS5_IJSB_llEEEaSI_NS4_8TiledMMAINS4_8MMA_AtomIJNS4_15SM100_MMA_S8_SSIaaiLi64ELi128ELNS4_4UMMA5MajorE1ELSN_1ELNSM_8SaturateE0EEEEEENS4_6LayoutISC_NS5_IJNSA_ILi0EEESS_SS_EEEEENS5_IJNS4_10UnderscoreESV_SV_EEEEENS4_13SM90_TMA_LOADENS4_14ComposedLayoutINS4_7SwizzleILi2ELi4ELi3EEENS4_18smem_ptr_flag_bitsILi8EEENSR_INS5_IJSE_NSA_ILi8EEEEEENS5_IJSB_SE_EEEEEEEvNS4_8identityESY_NSZ_INS10_ILi3ELi4ELi3EEES13_NSR_INS5_IJSF_S14_EEENS5_IJSB_SF_EEEEEEEvS19_EENS_8epilogue10collective18CollectiveEpilogueINS1G_23Sm100TmaWarpSpecializedILi2ELi2ELi32ELb0ELb0EEEJSH_NS5_IJNSR_ISE_SB_EES1L_EEEaNS5_IJlSB_lEEEaS1N_NS1G_6fusion15FusionCallbacksIS1K_NS1O_17LinearCombinationIaiaiLNS_15FloatRoundStyleE2EEESH_S1M_JEEENS4_5SM1004TMEM4LOAD26SM100_TMEM_LOAD_16dp32b32xESY_NSZ_IS11_S13_NSR_INS5_IJS14_SE_EEENS5_IJSE_SB_EEEEEEENS4_39AutoVectorizingCopyWithAssumedAlignmentILi128EEENS4_14SM90_TMA_STOREES21_S23_S23_EEEvvEEEEvNT_6ParamsE:
        .type           _ZN7cutlass13device_kernelINS_4gemm6kernel13GemmUniversalIN4cute5tupleIJiiiiEEENS1_10collective13CollectiveMmaINS1_35MainloopSm100TmaUmmaWarpSpecializedILi34ELi2ELi4ENS5_IJNS4_1CILi1EEESB_SB_EEEEENS5_IJNSA_ILi64EEENSA_ILi128EEENSA_ILi32EEEEEEaNS5_IJSB_llEEEaSI_NS4_8TiledMMAINS4_8MMA_AtomIJNS4_15SM100_MMA_S8_SSIaaiLi64ELi128ELNS4_4UMMA5MajorE1ELSN_1ELNSM_8SaturateE0EEEEEENS4_6LayoutISC_NS5_IJNSA_ILi0EEESS_SS_EEEEENS5_IJNS4_10UnderscoreESV_SV_EEEEENS4_13SM90_TMA_LOADENS4_14ComposedLayoutINS4_7SwizzleILi2ELi4ELi3EEENS4_18smem_ptr_flag_bitsILi8EEENSR_INS5_IJSE_NSA_ILi8EEEEEENS5_IJSB_SE_EEEEEEEvNS4_8identityESY_NSZ_INS10_ILi3ELi4ELi3EEES13_NSR_INS5_IJSF_S14_EEENS5_IJSB_SF_EEEEEEEvS19_EENS_8epilogue10collective18CollectiveEpilogueINS1G_23Sm100TmaWarpSpecializedILi2ELi2ELi32ELb0ELb0EEEJSH_NS5_IJNSR_ISE_SB_EES1L_EEEaNS5_IJlSB_lEEEaS1N_NS1G_6fusion15FusionCallbacksIS1K_NS1O_17LinearCombinationIaiaiLNS_15FloatRoundStyleE2EEESH_S1M_JEEENS4_5SM1004TMEM4LOAD26SM100_TMEM_LOAD_16dp32b32xESY_NSZ_IS11_S13_NSR_INS5_IJS14_SE_EEENS5_IJSE_SB_EEEEEEENS4_39AutoVectorizingCopyWithAssumedAlignmentILi128EEENS4_14SM90_TMA_STOREES21_S23_S23_EEEvvEEEEvNT_6ParamsE,@function
        .size           _ZN7cutlass13device_kernelINS_4gemm6kernel13GemmUniversalIN4cute5tupleIJiiiiEEENS1_10collective13CollectiveMmaINS1_35MainloopSm100TmaUmmaWarpSpecializedILi34ELi2ELi4ENS5_IJNS4_1CILi1EEESB_SB_EEEEENS5_IJNSA_ILi64EEENSA_ILi128EEENSA_ILi32EEEEEEaNS5_IJSB_llEEEaSI_NS4_8TiledMMAINS4_8MMA_AtomIJNS4_15SM100_MMA_S8_SSIaaiLi64ELi128ELNS4_4UMMA5MajorE1ELSN_1ELNSM_8SaturateE0EEEEEENS4_6LayoutISC_NS5_IJNSA_ILi0EEESS_SS_EEEEENS5_IJNS4_10UnderscoreESV_SV_EEEEENS4_13SM90_TMA_LOADENS4_14ComposedLayoutINS4_7SwizzleILi2ELi4ELi3EEENS4_18smem_ptr_flag_bitsILi8EEENSR_INS5_IJSE_NSA_ILi8EEEEEENS5_IJSB_SE_EEEEEEEvNS4_8identityESY_NSZ_INS10_ILi3ELi4ELi3EEES13_NSR_INS5_IJSF_S14_EEENS5_IJSB_SF_EEEEEEEvS19_EENS_8epilogue10collective18CollectiveEpilogueINS1G_23Sm100TmaWarpSpecializedILi2ELi2ELi32ELb0ELb0EEEJSH_NS5_IJNSR_ISE_SB_EES1L_EEEaNS5_IJlSB_lEEEaS1N_NS1G_6fusion15FusionCallbacksIS1K_NS1O_17LinearCombinationIaiaiLNS_15FloatRoundStyleE2EEESH_S1M_JEEENS4_5SM1004TMEM4LOAD26SM100_TMEM_LOAD_16dp32b32xESY_NSZ_IS11_S13_NSR_INS5_IJS14_SE_EEENS5_IJSE_SB_EEEEEEENS4_39AutoVectorizingCopyWithAssumedAlignmentILi128EEENS4_14SM90_TMA_STOREES21_S23_S23_EEEvvEEEEvNT_6ParamsE,(.L_x_233 - _ZN7cutlass13device_kernelINS_4gemm6kernel13GemmUniversalIN4cute5tupleIJiiiiEEENS1_10collective13CollectiveMmaINS1_35MainloopSm100TmaUmmaWarpSpecializedILi34ELi2ELi4ENS5_IJNS4_1CILi1EEESB_SB_EEEEENS5_IJNSA_ILi64EEENSA_ILi128EEENSA_ILi32EEEEEEaNS5_IJSB_llEEEaSI_NS4_8TiledMMAINS4_8MMA_AtomIJNS4_15SM100_MMA_S8_SSIaaiLi64ELi128ELNS4_4UMMA5MajorE1ELSN_1ELNSM_8SaturateE0EEEEEENS4_6LayoutISC_NS5_IJNSA_ILi0EEESS_SS_EEEEENS5_IJNS4_10UnderscoreESV_SV_EEEEENS4_13SM90_TMA_LOADENS4_14ComposedLayoutINS4_7SwizzleILi2ELi4ELi3EEENS4_18smem_ptr_flag_bitsILi8EEENSR_INS5_IJSE_NSA_ILi8EEEEEENS5_IJSB_SE_EEEEEEEvNS4_8identityESY_NSZ_INS10_ILi3ELi4ELi3EEES13_NSR_INS5_IJSF_S14_EEENS5_IJSB_SF_EEEEEEEvS19_EENS_8epilogue10collective18CollectiveEpilogueINS1G_23Sm100TmaWarpSpecializedILi2ELi2ELi32ELb0ELb0EEEJSH_NS5_IJNSR_ISE_SB_EES1L_EEEaNS5_IJlSB_lEEEaS1N_NS1G_6fusion15FusionCallbacksIS1K_NS1O_17LinearCombinationIaiaiLNS_15FloatRoundStyleE2EEESH_S1M_JEEENS4_5SM1004TMEM4LOAD26SM100_TMEM_LOAD_16dp32b32xESY_NSZ_IS11_S13_NSR_INS5_IJS14_SE_EEENS5_IJSE_SB_EEEEEEENS4_39AutoVectorizingCopyWithAssumedAlignmentILi128EEENS4_14SM90_TMA_STOREES21_S23_S23_EEEvvEEEEvNT_6ParamsE)
        .other          _ZN7cutlass13device_kernelINS_4gemm6kernel13GemmUniversalIN4cute5tupleIJiiiiEEENS1_10collective13CollectiveMmaINS1_35MainloopSm100TmaUmmaWarpSpecializedILi34ELi2ELi4ENS5_IJNS4_1CILi1EEESB_SB_EEEEENS5_IJNSA_ILi64EEENSA_ILi128EEENSA_ILi32EEEEEEaNS5_IJSB_llEEEaSI_NS4_8TiledMMAINS4_8MMA_AtomIJNS4_15SM100_MMA_S8_SSIaaiLi64ELi128ELNS4_4UMMA5MajorE1ELSN_1ELNSM_8SaturateE0EEEEEENS4_6LayoutISC_NS5_IJNSA_ILi0EEESS_SS_EEEEENS5_IJNS4_10UnderscoreESV_SV_EEEEENS4_13SM90_TMA_LOADENS4_14ComposedLayoutINS4_7SwizzleILi2ELi4ELi3EEENS4_18smem_ptr_flag_bitsILi8EEENSR_INS5_IJSE_NSA_ILi8EEEEEENS5_IJSB_SE_EEEEEEEvNS4_8identityESY_NSZ_INS10_ILi3ELi4ELi3EEES13_NSR_INS5_IJSF_S14_EEENS5_IJSB_SF_EEEEEEEvS19_EENS_8epilogue10collective18CollectiveEpilogueINS1G_23Sm100TmaWarpSpecializedILi2ELi2ELi32ELb0ELb0EEEJSH_NS5_IJNSR_ISE_SB_EES1L_EEEaNS5_IJlSB_lEEEaS1N_NS1G_6fusion15FusionCallbacksIS1K_NS1O_17LinearCombinationIaiaiLNS_15FloatRoundStyleE2EEESH_S1M_JEEENS4_5SM1004TMEM4LOAD26SM100_TMEM_LOAD_16dp32b32xESY_NSZ_IS11_S13_NSR_INS5_IJS14_SE_EEENS5_IJSE_SB_EEEEEEENS4_39AutoVectorizingCopyWithAssumedAlignmentILi128EEENS4_14SM90_TMA_STOREES21_S23_S23_EEEvvEEEEvNT_6ParamsE,@"STO_CUDA_ENTRY STV_DEFAULT"
_ZN7cutlass13device_kernelINS_4gemm6kernel13GemmUniversalIN4cute5tupleIJiiiiEEENS1_10collective13CollectiveMmaINS1_35MainloopSm100TmaUmmaWarpSpecializedILi34ELi2ELi4ENS5_IJNS4_1CILi1EEESB_SB_EEEEENS5_IJNSA_ILi64EEENSA_ILi128EEENSA_ILi32EEEEEEaNS5_IJSB_llEEEaSI_NS4_8TiledMMAINS4_8MMA_AtomIJNS4_15SM100_MMA_S8_SSIaaiLi64ELi128ELNS4_4UMMA5MajorE1ELSN_1ELNSM_8SaturateE0EEEEEENS4_6LayoutISC_NS5_IJNSA_ILi0EEESS_SS_EEEEENS5_IJNS4_10UnderscoreESV_SV_EEEEENS4_13SM90_TMA_LOADENS4_14ComposedLayoutINS4_7SwizzleILi2ELi4ELi3EEENS4_18smem_ptr_flag_bitsILi8EEENSR_INS5_IJSE_NSA_ILi8EEEEEENS5_IJSB_SE_EEEEEEEvNS4_8identityESY_NSZ_INS10_ILi3ELi4ELi3EEES13_NSR_INS5_IJSF_S14_EEENS5_IJSB_SF_EEEEEEEvS19_EENS_8epilogue10collective18CollectiveEpilogueINS1G_23Sm100TmaWarpSpecializedILi2ELi2ELi32ELb0ELb0EEEJSH_NS5_IJNSR_ISE_SB_EES1L_EEEaNS5_IJlSB_lEEEaS1N_NS1G_6fusion15FusionCallbacksIS1K_NS1O_17LinearCombinationIaiaiLNS_15FloatRoundStyleE2EEESH_S1M_JEEENS4_5SM1004TMEM4LOAD26SM100_TMEM_LOAD_16dp32b32xESY_NSZ_IS11_S13_NSR_INS5_IJS14_SE_EEENS5_IJSE_SB_EEEEEEENS4_39AutoVectorizingCopyWithAssumedAlignmentILi128EEENS4_14SM90_TMA_STOREES21_S23_S23_EEEvvEEEEvNT_6ParamsE:
[----:B------:R-:W1:Y:S01]  /*0000*/  LDC R1, c[0x0][0x37c] ;  /* 0x0000df00ff017b82 */ /* 0x000e620000000800 */
[----:B------:R-:W2:Y:S01]  /*0010*/  S2R R103, SR_TID.X ;  /* 0x0000000000677919 */ /* 0x000ea20000002100 */
[----:B------:R-:W3:Y:S01]  /*0020*/  LDCU.64 UR4, c[0x0][0x890] ;  /* 0x00011200ff0477ac */ /* 0x000ee20008000a00 */
[----:B------:R-:W-:Y:S02]  /*0030*/  PRMT R91, RZ, 0x7610, R91 ;  /* 0x00007610ff5b7816 */ /* 0x000fe4000000005b */
[----:B------:R-:W-:Y:S01]  /*0040*/  ELECT P5, URZ, PT ;  /* 0x0000000000ff782f */ /* 0x000fe200038a0000 */
[----:B------:R-:W4:Y:S01]  /*0050*/  LDCU.64 UR46, c[0x0][0x358] ;  /* 0x00006b00ff2e77ac */ /* 0x000f220008000a00 */
[----:B---3--:R-:W-:-:S04]  /*0060*/  UISETP.NE.U32.AND UP0, UPT, UR4, URZ, UPT ;  /* 0x000000ff0400728c */ /* 0x008fc8000bf05070 */
[----:B------:R-:W-:Y:S01]  /*0070*/  UISETP.NE.AND.EX UP0, UPT, UR5, URZ, UPT, UP0 ;  /* 0x000000ff0500728c */ /* 0x000fe2000bf05300 */
[----:B--2---:R-:W-:-:S05]  /*0080*/  SHF.R.U32.HI R96, RZ, 0x5, R103 ;  /* 0x00000005ff607819 */ /* 0x004fca0000011667 */
[----:B------:R-:W2:Y:S02]  /*0090*/  SHFL.IDX PT, R0, R96, RZ, 0x1f ;  /* 0x00001fff60007589 */ /* 0x000ea400000e0000 */
[----:B--2---:R-:W-:Y:S01]  /*00a0*/  R2UR UR8, R0 ;  /* 0x00000000000872ca */ /* 0x004fe200000e0000 */
[----:B-1--4-:R-:W-:-:S14]  /*00b0*/  BRA.U UP0, `(.L_x_0) ;  /* 0x00000001002c7547 */ /* 0x012fdc000b800000 */
[----:B------:R-:W1:Y:S02]  /*00c0*/  LDCU.64 UR6, c[0x0][0x888] ;  /* 0x00011100ff0677ac */ /* 0x000e640008000a00 */
[----:B-1----:R-:W-:-:S04]  /*00d0*/  UISETP.NE.U32.AND UP0, UPT, UR6, URZ, UPT ;  /* 0x000000ff0600728c */ /* 0x002fc8000bf05070 */
[----:B------:R-:W-:-:S09]  /*00e0*/  UISETP.NE.AND.EX UP0, UPT, UR7, URZ, UPT, UP0 ;  /* 0x000000ff0700728c */ /* 0x000fd2000bf05300 */
[----:B------:R-:W-:Y:S05]  /*00f0*/  BRA.U !UP0, `(.L_x_1) ;  /* 0x0000000108107547 */ /* 0x000fea000b800000 */
[----:B------:R-:W1:Y:S02]  /*0100*/  LDC.64 R50, c[0x0][0x888] ;  /* 0x00022200ff327b82 */ /* 0x000e640000000a00 */
[----:B-1----:R1:W5:Y:S01]  /*0110*/  LDG.E R50, desc[UR46][R50.64] ;  /* 0x0000002e32327981 */ /* 0x002362000c1e1900 */
[----:B------:R-:W-:Y:S01]  /*0120*/  HFMA2 R91, -RZ, RZ, 0, 5.9604644775390625e-08 ;  /* 0x00000001ff5b7431 */ /* 0x000fe200000001ff */
[----:B------:R-:W-:Y:S05]  /*0130*/  BRA `(.L_x_0) ;  /* 0x00000000000c7947 */ /* 0x000fea0003800000 */
.L_x_1:
[----:B------:R-:W1:Y:S01]  /*0140*/  LDCU UR6, c[0x0][0x880] ;  /* 0x00011000ff0677ac */ /* 0x000e620008000800 */
[----:B------:R-:W-:Y:S01]  /*0150*/  HFMA2 R91, -RZ, RZ, 0, 5.9604644775390625e-08 ;  /* 0x00000001ff5b7431 */ /* 0x000fe200000001ff */
[----:B-1----:R-:W-:-:S07]  /*0160*/  MOV R50, UR6 ;  /* 0x0000000600327c02 */ /* 0x002fce0008000f00 */
.L_x_0:
[----:B------:R-:W2:Y:S02]  /*0170*/  LDCU.64 UR6, c[0x0][0x8b0] ;  /* 0x00011600ff0677ac */ /* 0x000ea40008000a00 */
[----:B--2---:R-:W-:-:S04]  /*0180*/  UISETP.NE.U32.AND UP0, UPT, UR6, URZ, UPT ;  /* 0x000000ff0600728c */ /* 0x004fc8000bf05070 */
[----:B------:R-:W-:-:S09]  /*0190*/  UISETP.NE.AND.EX UP0, UPT, UR7, URZ, UPT, UP0 ;  /* 0x000000ff0700728c */ /* 0x000fd2000bf05300 */
[----:B------:R-:W-:Y:S05]  /*01a0*/  BRA.U UP0, `(.L_x_2) ;  /* 0x0000000100247547 */ /* 0x000fea000b800000 */
[----:B------:R-:W2:Y:S02]  /*01b0*/  LDCU.64 UR6, c[0x0][0x8a8] ;  /* 0x00011500ff0677ac */ /* 0x000ea40008000a00 */
[----:B--2---:R-:W-:-:S04]  /*01c0*/  UISETP.NE.U32.AND UP0, UPT, UR6, URZ, UPT ;  /* 0x000000ff0600728c */ /* 0x004fc8000bf05070 */
[----:B------:R-:W-:-:S09]  /*01d0*/  UISETP.NE.AND.EX UP0, UPT, UR7, URZ, UPT, UP0 ;  /* 0x000000ff0700728c */ /* 0x000fd2000bf05300 */
[----:B------:R-:W-:Y:S05]  /*01e0*/  BRA.U !UP0, `(.L_x_3) ;  /* 0x00000001080c7547 */ /* 0x000fea000b800000 */
[----:B------:R-:W2:Y:S02]  /*01f0*/  LDC.64 R2, c[0x0][0x8a8] ;  /* 0x00022a00ff027b82 */ /* 0x000ea40000000a00 */
[----:B--2---:R2:W5:Y:S01]  /*0200*/  LDG.E R47, desc[UR46][R2.64] ;  /* 0x0000002e022f7981 */ /* 0x004562000c1e1900 */
[----:B------:R-:W-:Y:S05]  /*0210*/  BRA `(.L_x_2) ;  /* 0x0000000000087947 */ /* 0x000fea0003800000 */
.L_x_3:
[----:B------:R-:W2:Y:S02]  /*0220*/  LDCU UR6, c[0x0][0x8a0] ;  /* 0x00011400ff0677ac */ /* 0x000ea40008000800 */
[----:B--2---:R-:W-:Y:S02]  /*0230*/  MOV R47, UR6 ;  /* 0x00000006002f7c02 */ /* 0x004fe40008000f00 */
.L_x_2:
[----:B------:R-:W-:Y:S01]  /*0240*/  IMAD.U32 R0, RZ, RZ, UR8 ;  /* 0x00000008ff007e24 */ /* 0x000fe2000f8e00ff */
[----:B------:R-:W-:Y:S04]  /*0250*/  BSSY.RECONVERGENT B0, `(.L_x_4) ;  /* 0x000000c000007945 */ /* 0x000fe80003800200 */
[C---:B------:R-:W-:Y:S02]  /*0260*/  ISETP.NE.OR P1, PT, R0.reuse, 0x1, !P5 ;  /* 0x000000010000780c */ /* 0x040fe40006f25670 */
[----:B------:R-:W-:-:S11]  /*0270*/  ISETP.NE.OR P0, PT, R0, 0x3, !P5 ;  /* 0x000000030000780c */ /* 0x000fd60006f05670 */
[----:B------:R-:W-:Y:S05]  /*0280*/  @P1 BRA `(.L_x_5) ;  /* 0x0000000000201947 */ /* 0x000fea0003800000 */
[----:B------:R-:W3:Y:S02]  /*0290*/  LDCU.64 UR6, c[0x0][0x348] ;  /* 0x00006900ff0677ac */ /* 0x000ee40008000a00 */
[----:B---3--:R-:W-:Y:S02]  /*02a0*/  UIADD3 UR10, UP1, UPT, UR6, 0x80, URZ ;  /* 0x00000080060a7890 */ /* 0x008fe4000ff3e0ff */
[----:B------:R-:W-:Y:S02]  /*02b0*/  UIADD3 UR6, UP0, UPT, UR6, 0x180, URZ ;  /* 0x0000018006067890 */ /* 0x000fe4000ff1e0ff */
[----:B------:R-:W-:Y:S02]  /*02c0*/  UIADD3.X UR11, UPT, UPT, URZ, UR7, URZ, UP1, !UPT ;  /* 0x00000007ff0b7290 */ /* 0x000fe40008ffe4ff */
[----:B------:R-:W-:-:S07]  /*02d0*/  UIADD3.X UR7, UPT, UPT, URZ, UR7, URZ, UP0, !UPT ;  /* 0x00000007ff077290 */ /* 0x000fce00087fe4ff */
[----:B------:R3:W-:Y:S02]  /*02e0*/  UTMACCTL.PF [UR10] ;  /* 0x000000000a0079b9 */ /* 0x0007e40008040000 */
[----:B------:R3:W-:Y:S02]  /*02f0*/  UTMACCTL.PF [UR6] ;  /* 0x00000000060079b9 */ /* 0x0007e40008040000 */
[----:B---3--:R-:W-:Y:S01]  /*0300*/  NOP ;  /* 0x0000000000007918 */ /* 0x008fe20000000000 */
.L_x_5:
[----:B------:R-:W-:Y:S05]  /*0310*/  BSYNC.RECONVERGENT B0 ;  /* 0x0000000000007941 */ /* 0x000fea0003800200 */
.L_x_4:
[----:B------:R-:W-:Y:S04]  /*0320*/  BSSY.RECONVERGENT B0, `(.L_x_6) ;  /* 0x000000a000007945 */ /* 0x000fe80003800200 */
        /* <DEDUP_REMOVED lines=9> */
.L_x_7:
[----:B------:R-:W-:Y:S05]  /*03c0*/  BSYNC.RECONVERGENT B0 ;  /* 0x0000000000007941 */ /* 0x000fea0003800200 */
.L_x_6:
[----:B------:R-:W3:Y:S01]  /*03d0*/  LDCU.64 UR6, c[0x0][0x888] ;  /* 0x00011100ff0677ac */ /* 0x000ee20008000a00 */
[----:B------:R-:W-:Y:S02]  /*03e0*/  UISETP.EQ.U32.AND UP1, UPT, UR4, URZ, UPT ;  /* 0x000000ff0400728c */ /* 0x000fe4000bf22070 */
[----:B------:R-:W-:Y:S02]  /*03f0*/  UPLOP3.LUT UP2, UPT, UPT, UPT, UPT, 0x80, 0x8 ;  /* 0x000000000008789c */ /* 0x000fe40003f4f070 */
[----:B---3--:R-:W-:-:S04]  /*0400*/  UISETP.NE.U32.AND UP0, UPT, UR6, URZ, UPT ;  /* 0x000000ff0600728c */ /* 0x008fc8000bf05070 */
[----:B------:R-:W-:-:S04]  /*0410*/  UISETP.NE.AND.EX UP0, UPT, UR7, URZ, UPT, UP0 ;  /* 0x000000ff0700728c */ /* 0x000fc8000bf05300 */
[----:B------:R-:W-:-:S04]  /*0420*/  UISETP.EQ.OR.EX UP3, UPT, UR5, URZ, !UP0, UP1 ;  /* 0x000000ff0500728c */ /* 0x000fc8000c762710 */
[----:B------:R-:W-:-:S05]  /*0430*/  UP2UR UR50, UPR, URZ, 0x8 ;  /* 0x00000008ff327883 */ /* 0x000fca0008000000 */
[----:B------:R-:W-:Y:S07]  /*0440*/  BRA.U !UP3, `(.L_x_8) ;  /* 0x000000010b207547 */ /* 0x000fee000b800000 */
[----:B-----5:R-:W-:Y:S01]  /*0450*/  R2UR UR6, R50 ;  /* 0x00000000320672ca */ /* 0x020fe200000e0000 */
[----:B------:R-:W-:Y:S02]  /*0460*/  UISETP.NE.U32.AND UP2, UPT, UR4, URZ, UPT ;  /* 0x000000ff0400728c */ /* 0x000fe4000bf45070 */
[----:B------:R-:W-:Y:S02]  /*0470*/  USEL UR4, URZ, 0xffffffff, UP0 ;  /* 0xffffffffff047887 */ /* 0x000fe40008000000 */
[----:B------:R-:W-:-:S08]  /*0480*/  UISETP.NE.AND.EX UP2, UPT, UR5, URZ, UPT, UP2 ;  /* 0x000000ff0500728c */ /* 0x000fd0000bf45320 */
[----:B------:R-:W-:-:S04]  /*0490*/  UISETP.NE.AND UP1, UPT, UR6, URZ, UPT ;  /* 0x000000ff0600728c */ /* 0x000fc8000bf25270 */
[----:B------:R-:W-:-:S04]  /*04a0*/  @!UP2 USEL UR4, URZ, 0xffffffff, UP1 ;  /* 0xffffffffff04a887 */ /* 0x000fc80008800000 */
[----:B------:R-:W-:-:S04]  /*04b0*/  ULOP3.LUT UR4, UR4, 0x1, URZ, 0xc0, !UPT ;  /* 0x0000000104047892 */ /* 0x000fc8000f8ec0ff */
[----:B------:R-:W-:-:S11]  /*04c0*/  UISETP.NE.U32.AND UP2, UPT, UR4, 0x1, UPT ;  /* 0x000000010400788c */ /* 0x000fd6000bf45070 */
.L_x_8:
[----:B--2---:R-:W2:Y:S01]  /*04d0*/  SHFL.IDX PT, R2, R96, RZ, 0x1f ;  /* 0x00001fff60027589 */ /* 0x004ea200000e0000 */
[----:B------:R-:W-:-:S04]  /*04e0*/  UISETP.NE.AND UP1, UPT, UR8, 0x2, UPT ;  /* 0x000000020800788c */ /* 0x000fc8000bf25270 */
[----:B------:R-:W-:Y:S01]  /*04f0*/  USEL UR6, URZ, 0x1, UP1 ;  /* 0x00000001ff067887 */ /* 0x000fe20008800000 */
[----:B--2---:R-:W-:-:S13]  /*0500*/  ISETP.NE.AND P0, PT, R2, RZ, PT ;  /* 0x000000ff0200720c */ /* 0x004fda0003f05270 */
[----:B------:R-:W-:Y:S05]  /*0510*/  @P0 BRA `(.L_x_9) ;  /* 0x0000000400440947 */ /* 0x000fea0003800000 */
[----:B------:R-:W-:Y:S01]  /*0520*/  ELECT P0, URZ, PT ;  /* 0x0000000000ff782f */ /* 0x000fe20003800000 */
[----:B------:R-:W-:-:S12]  /*0530*/  BSSY.RECONVERGENT B0, `(.L_x_9) ;  /* 0x000004f000007945 */ /* 0x000fd80003800200 */
[----:B------:R-:W-:Y:S05]  /*0540*/  @!P0 BRA `(.L_x_10) ;  /* 0x0000000400348947 */ /* 0x000fea0003800000 */
[----:B------:R-:W2:Y:S01]  /*0550*/  S2UR UR5, SR_CgaCtaId ;  /* 0x00000000000579c3 */ /* 0x000ea20000008800 */
[----:B------:R-:W-:Y:S01]  /*0560*/  UMOV UR7, 0x400 ;  /* 0x0000040000077882 */ /* 0x000fe20000000000 */
[----:B------:R-:W-:Y:S02]  /*0570*/  UMOV UR4, 0x1 ;  /* 0x0000000100047882 */ /* 0x000fe40000000000 */
[----:B------:R-:W-:-:S04]  /*0580*/  UIADD3 UR10, UPT, UPT, -UR4, 0x100000, URZ ;  /* 0x00100000040a7890 */ /* 0x000fc8000fffe1ff */
[----:B------:R-:W-:Y:S02]  /*0590*/  USHF.L.U32 UR11, UR10, 0xb, URZ ;  /* 0x0000000b0a0b7899 */ /* 0x000fe400080006ff */
[----:B------:R-:W-:Y:S02]  /*05a0*/  USHF.L.U32 UR10, UR10, 0x1, URZ ;  /* 0x000000010a0a7899 */ /* 0x000fe400080006ff */
[----:B--2---:R-:W-:Y:S01]  /*05b0*/  ULEA UR5, UR5, UR7, 0x18 ;  /* 0x0000000705057291 */ /* 0x004fe2000f8ec0ff */
[----:B------:R-:W2:Y:S11]  /*05c0*/  FENCE.VIEW.ASYNC.S ;  /* 0x00000000000073c6 */ /* 0x000eb60000000000 */
[----:B--2---:R2:W3:Y:S01]  /*05d0*/  SYNCS.EXCH.64 URZ, [UR5], UR10 ;  /* 0x0000000a05ff75b2 */ /* 0x0044e20008000100 */
[----:B------:R2:W4:Y:S01]  /*05e0*/  SYNCS.EXCH.64 URZ, [UR5+0x110], UR10 ;  /* 0x0001100a05ff75b2 */ /* 0x0005220008000100 */
[----:B------:R2:W1:Y:S01]  /*05f0*/  SYNCS.EXCH.64 URZ, [UR5+0x8], UR10 ;  /* 0x0000080a05ff75b2 */ /* 0x0004620008000100 */
        /* <DEDUP_REMOVED lines=64> */
[----:B------:R2:W1:Y:S02]  /*0a00*/  SYNCS.EXCH.64 URZ, [UR5+0x218], UR10 ;  /* 0x0002180a05ff75b2 */ /* 0x0004640008000100 */
[----:B--234-:R-:W-:Y:S01]  /*0a10*/  NOP ;  /* 0x0000000000007918 */ /* 0x01cfe20000000000 */
.L_x_10:
[----:B------:R-:W-:Y:S05]  /*0a20*/  BSYNC.RECONVERGENT B0 ;  /* 0x0000000000007941 */ /* 0x000fea0003800200 */
.L_x_9:
[----:B------:R-:W2:Y:S01]  /*0a30*/  SHFL.IDX PT, R2, R96, RZ, 0x1f ;  /* 0x00001fff60027589 */ /* 0x000ea200000e0000 */
[----:B------:R-:W-:Y:S01]  /*0a40*/  NOP ;  /* 0x0000000000007918 */ /* 0x000fe20000000000 */
[----:B--2---:R-:W-:-:S13]  /*0a50*/  ISETP.NE.AND P0, PT, R2, 0x1, PT ;  /* 0x000000010200780c */ /* 0x004fda0003f05270 */
[----:B------:R-:W-:Y:S05]  /*0a60*/  @P0 BRA `(.L_x_11) ;  /* 0x0000000000480947 */ /* 0x000fea0003800000 */
[----:B------:R-:W2:Y:S01]  /*0a70*/  S2UR UR7, SR_CgaCtaId ;  /* 0x00000000000779c3 */ /* 0x000ea20000008800 */
[----:B------:R-:W-:Y:S01]  /*0a80*/  UMOV UR9, 0x400 ;  /* 0x0000040000097882 */ /* 0x000fe20000000000 */
[----:B------:R-:W-:Y:S01]  /*0a90*/  UMOV UR5, 0x20 ;  /* 0x0000002000057882 */ /* 0x000fe20000000000 */
[----:B------:R-:W-:Y:S01]  /*0aa0*/  UMOV UR4, 0x80 ;  /* 0x0000008000047882 */ /* 0x000fe20000000000 */
[----:B------:R-:W-:-:S04]  /*0ab0*/  UIADD3 UR10, UPT, UPT, -UR5, 0x100000, URZ ;  /* 0x00100000050a7890 */ /* 0x000fc8000fffe1ff */
[----:B------:R-:W-:Y:S02]  /*0ac0*/  USHF.L.U32 UR11, UR10, 0xb, URZ ;  /* 0x0000000b0a0b7899 */ /* 0x000fe400080006ff */
[----:B------:R-:W-:Y:S02]  /*0ad0*/  USHF.L.U32 UR10, UR10, 0x1, URZ ;  /* 0x000000010a0a7899 */ /* 0x000fe400080006ff */
[----:B------:R-:W-:-:S04]  /*0ae0*/  UIADD3 UR4, UPT, UPT, -UR4, 0x100000, URZ ;  /* 0x0010000004047890 */ /* 0x000fc8000fffe1ff */
[----:B------:R-:W-:Y:S02]  /*0af0*/  USHF.L.U32 UR5, UR4, 0xb, URZ ;  /* 0x0000000b04057899 */ /* 0x000fe400080006ff */
[----:B------:R-:W-:Y:S01]  /*0b00*/  USHF.L.U32 UR4, UR4, 0x1, URZ ;  /* 0x0000000104047899 */ /* 0x000fe200080006ff */
[----:B------:R-:W-:Y:S01]  /*0b10*/  ELECT P0, URZ, PT ;  /* 0x0000000000ff782f */ /* 0x000fe20003800000 */
[----:B--2---:R-:W-:Y:S01]  /*0b20*/  ULEA UR7, UR7, UR9, 0x18 ;  /* 0x0000000907077291 */ /* 0x004fe2000f8ec0ff */
[----:B------:R-:W2:Y:S11]  /*0b30*/  FENCE.VIEW.ASYNC.S ;  /* 0x00000000000073c6 */ /* 0x000eb60000000000 */
[----:B--2---:R2:W3:Y:S01]  /*0b40*/  SYNCS.EXCH.64 URZ, [UR7+0x220], UR10 ;  /* 0x0002200a07ff75b2 */ /* 0x0044e20008000100 */
[----:B------:R2:W4:Y:S01]  /*0b50*/  SYNCS.EXCH.64 URZ, [UR7+0x230], UR4 ;  /* 0x0002300407ff75b2 */ /* 0x0005220008000100 */
[----:B------:R2:W1:Y:S01]  /*0b60*/  SYNCS.EXCH.64 URZ, [UR7+0x228], UR10 ;  /* 0x0002280a07ff75b2 */ /* 0x0004620008000100 */
[----:B------:R2:W1:Y:S01]  /*0b70*/  SYNCS.EXCH.64 URZ, [UR7+0x238], UR4 ;  /* 0x0002380407ff75b2 */ /* 0x0004620008000100 */
[----:B------:R-:W-:Y:S01]  /*0b80*/  NOP ;  /* 0x0000000000007918 */ /* 0x000fe20000000000 */
.L_x_11:
[----:B------:R-:W2:Y:S01]  /*0b90*/  SHFL.IDX PT, R2, R96, RZ, 0x1f ;  /* 0x00001fff60027589 */ /* 0x000ea200000e0000 */
[----:B------:R-:W-:Y:S01]  /*0ba0*/  NOP ;  /* 0x0000000000007918 */ /* 0x000fe20000000000 */
[----:B--2---:R-:W-:-:S13]  /*0bb0*/  ISETP.NE.AND P0, PT, R2, 0x3, PT ;  /* 0x000000030200780c */ /* 0x004fda0003f05270 */
[----:B------:R-:W-:Y:S05]  /*0bc0*/  @P0 BRA `(.L_x_12) ;  /* 0x0000000000300947 */ /* 0x000fea0003800000 */
[----:B------:R-:W2:Y:S01]  /*0bd0*/  S2UR UR5, SR_CgaCtaId ;  /* 0x00000000000579c3 */ /* 0x000ea20000008800 */
[----:B------:R-:W-:Y:S01]  /*0be0*/  UMOV UR7, 0x400 ;  /* 0x0000040000077882 */ /* 0x000fe20000000000 */
[----:B------:R-:W-:Y:S01]  /*0bf0*/  UMOV UR4, 0x20 ;  /* 0x0000002000047882 */ /* 0x000fe20000000000 */
[----:B------:R-:W-:Y:S01]  /*0c00*/  ELECT P0, URZ, PT ;  /* 0x0000000000ff782f */ /* 0x000fe20003800000 */
[----:B------:R-:W-:-:S04]  /*0c10*/  UIADD3 UR10, UPT, UPT, -UR4, 0x100000, URZ ;  /* 0x00100000040a7890 */ /* 0x000fc8000fffe1ff */
[----:B------:R-:W-:Y:S02]  /*0c20*/  USHF.L.U32 UR11, UR10, 0xb, URZ ;  /* 0x0000000b0a0b7899 */ /* 0x000fe400080006ff */
[----:B------:R-:W-:Y:S02]  /*0c30*/  USHF.L.U32 UR10, UR10, 0x1, URZ ;  /* 0x000000010a0a7899 */ /* 0x000fe400080006ff */
[----:B--2---:R-:W-:Y:S01]  /*0c40*/  ULEA UR5, UR5, UR7, 0x18 ;  /* 0x0000000705057291 */ /* 0x004fe2000f8ec0ff */
[----:B------:R-:W2:Y:S11]  /*0c50*/  FENCE.VIEW.ASYNC.S ;  /* 0x00000000000073c6 */ /* 0x000eb60000000000 */
[----:B--2---:R2:W1:Y:S01]  /*0c60*/  SYNCS.EXCH.64 URZ, [UR5+0x240], UR10 ;  /* 0x0002400a05ff75b2 */ /* 0x0044620008000100 */
[----:B------:R2:W1:Y:S01]  /*0c70*/  SYNCS.EXCH.64 URZ, [UR5+0x248], UR10 ;  /* 0x0002480a05ff75b2 */ /* 0x0004620008000100 */
[----:B------:R-:W-:Y:S01]  /*0c80*/  NOP ;  /* 0x0000000000007918 */ /* 0x000fe20000000000 */
.L_x_12:
[----:B------:R-:W3:Y:S01]  /*0c90*/  SHFL.IDX PT, R2, R96, RZ, 0x1f ;  /* 0x00001fff60027589 */ /* 0x000ee200000e0000 */
[----:B------:R-:W-:Y:S01]  /*0ca0*/  NOP ;  /* 0x0000000000007918 */ /* 0x000fe20000000000 */
[----:B---3--:R-:W-:-:S13]  /*0cb0*/  ISETP.NE.AND P0, PT, R2, 0x4, PT ;  /* 0x000000040200780c */ /* 0x008fda0003f05270 */
[----:B------:R-:W-:Y:S05]  /*0cc0*/  @P0 BRA `(.L_x_13) ;  /* 0x00000000004c0947 */ /* 0x000fea0003800000 */
[----:B--2---:R-:W2:Y:S01]  /*0cd0*/  S2UR UR5, SR_CgaCtaId ;  /* 0x00000000000579c3 */ /* 0x004ea20000008800 */
[----:B------:R-:W-:Y:S01]  /*0ce0*/  UMOV UR9, 0x100 ;  /* 0x0000010000097882 */ /* 0x000fe20000000000 */
[----:B------:R-:W-:Y:S01]  /*0cf0*/  UMOV UR7, 0x400 ;  /* 0x0000040000077882 */ /* 0x000fe20000000000 */
[----:B------:R-:W-:Y:S01]  /*0d00*/  USEL UR9, UR9, 0xe0, UP2 ;  /* 0x000000e009097887 */ /* 0x000fe20009000000 */
[----:B------:R-:W-:Y:S01]  /*0d10*/  UMOV UR4, 0x1 ;  /* 0x0000000100047882 */ /* 0x000fe20000000000 */
[----:B------:R-:W-:Y:S01]  /*0d20*/  ELECT P0, URZ, PT ;  /* 0x0000000000ff782f */ /* 0x000fe20003800000 */
[----:B------:R-:W-:-:S04]  /*0d30*/  UIADD3 UR10, UPT, UPT, -UR4, 0x100000, URZ ;  /* 0x00100000040a7890 */ /* 0x000fc8000fffe1ff */
[----:B------:R-:W-:Y:S02]  /*0d40*/  USHF.L.U32 UR11, UR10, 0xb, URZ ;  /* 0x0000000b0a0b7899 */ /* 0x000fe400080006ff */
[----:B------:R-:W-:Y:S02]  /*0d50*/  USHF.L.U32 UR10, UR10, 0x1, URZ ;  /* 0x000000010a0a7899 */ /* 0x000fe400080006ff */
[----:B------:R-:W-:-:S04]  /*0d60*/  UIADD3 UR12, UPT, UPT, -UR9, 0x100000, URZ ;  /* 0x00100000090c7890 */ /* 0x000fc8000fffe1ff */
[----:B------:R-:W-:Y:S02]  /*0d70*/  USHF.L.U32 UR13, UR12, 0xb, URZ ;  /* 0x0000000b0c0d7899 */ /* 0x000fe400080006ff */
[----:B------:R-:W-:Y:S02]  /*0d80*/  USHF.L.U32 UR12, UR12, 0x1, URZ ;  /* 0x000000010c0c7899 */ /* 0x000fe400080006ff */
[----:B--2---:R-:W-:Y:S01]  /*0d90*/  ULEA UR5, UR5, UR7, 0x18 ;  /* 0x0000000705057291 */ /* 0x004fe2000f8ec0ff */
[----:B------:R-:W2:Y:S11]  /*0da0*/  FENCE.VIEW.ASYNC.S ;  /* 0x00000000000073c6 */ /* 0x000eb60000000000 */
[----:B--2---:R3:W2:Y:S01]  /*0db0*/  SYNCS.EXCH.64 URZ, [UR5+0x250], UR10 ;  /* 0x0002500a05ff75b2 */ /* 0x0046a20008000100 */
[----:B------:R3:W1:Y:S01]  /*0dc0*/  SYNCS.EXCH.64 URZ, [UR5+0x260], UR12 ;  /* 0x0002600c05ff75b2 */ /* 0x0006620008000100 */
[----:B------:R3:W1:Y:S01]  /*0dd0*/  SYNCS.EXCH.64 URZ, [UR5+0x258], UR10 ;  /* 0x0002580a05ff75b2 */ /* 0x0006620008000100 */
[----:B------:R3:W1:Y:S02]  /*0de0*/  SYNCS.EXCH.64 URZ, [UR5+0x268], UR12 ;  /* 0x0002680c05ff75b2 */ /* 0x0006640008000100 */
[----:B---3--:R-:W-:Y:S01]  /*0df0*/  NOP ;  /* 0x0000000000007918 */ /* 0x008fe20000000000 */
.L_x_13:
[----:B------:R-:W3:Y:S01]  /*0e00*/  SHFL.IDX PT, R2, R96, RZ, 0x1f ;  /* 0x00001fff60027589 */ /* 0x000ee200000e0000 */
[----:B------:R-:W-:Y:S01]  /*0e10*/  NOP ;  /* 0x0000000000007918 */ /* 0x000fe20000000000 */
[----:B---3--:R-:W-:-:S13]  /*0e20*/  ISETP.NE.AND P0, PT, R2, 0x5, PT ;  /* 0x000000050200780c */ /* 0x008fda0003f05270 */
[----:B------:R-:W-:Y:S05]  /*0e30*/  @P0 BRA `(.L_x_14) ;  /* 0x0000000000580947 */ /* 0x000fea0003800000 */
[----:B------:R-:W3:Y:S01]  /*0e40*/  S2UR UR7, SR_CgaCtaId ;  /* 0x00000000000779c3 */ /* 0x000ee20000008800 */
[----:B------:R-:W-:Y:S01]  /*0e50*/  UMOV UR9, 0x400 ;  /* 0x0000040000097882 */ /* 0x000fe20000000000 */
[----:B--2---:R-:W-:Y:S01]  /*0e60*/  UMOV UR5, 0x1 ;  /* 0x0000000100057882 */ /* 0x004fe20000000000 */
        /* <DEDUP_REMOVED lines=8> */
[----:B---3--:R-:W-:Y:S01]  /*0ef0*/  ULEA UR7, UR7, UR9, 0x18 ;  /* 0x0000000907077291 */ /* 0x008fe2000f8ec0ff */
[----:B------:R-:W2:Y:S11]  /*0f00*/  FENCE.VIEW.ASYNC.S ;  /* 0x00000000000073c6 */ /* 0x000eb60000000000 */
[----:B--2---:R3:W2:Y:S01]  /*0f10*/  SYNCS.EXCH.64 URZ, [UR7+0x270], UR10 ;  /* 0x0002700a07ff75b2 */ /* 0x0046a20008000100 */
[----:B------:R3:W1:Y:S01]  /*0f20*/  SYNCS.EXCH.64 URZ, [UR7+0x290], UR4 ;  /* 0x0002900407ff75b2 */ /* 0x0006620008000100 */
[----:B------:R3:W1:Y:S01]  /*0f30*/  SYNCS.EXCH.64 URZ, [UR7+0x278], UR10 ;  /* 0x0002780a07ff75b2 */ /* 0x0006620008000100 */
[----:B------:R3:W1:Y:S01]  /*0f40*/  SYNCS.EXCH.64 URZ, [UR7+0x298], UR4 ;  /* 0x0002980407ff75b2 */ /* 0x0006620008000100 */
[----:B------:R3:W1:Y:S01]  /*0f50*/  SYNCS.EXCH.64 URZ, [UR7+0x280], UR10 ;  /* 0x0002800a07ff75b2 */ /* 0x0006620008000100 */
[----:B------:R3:W1:Y:S01]  /*0f60*/  SYNCS.EXCH.64 URZ, [UR7+0x2a0], UR4 ;  /* 0x0002a00407ff75b2 */ /* 0x0006620008000100 */
[----:B------:R3:W1:Y:S01]  /*0f70*/  SYNCS.EXCH.64 URZ, [UR7+0x288], UR10 ;  /* 0x0002880a07ff75b2 */ /* 0x0006620008000100 */
[----:B------:R3:W1:Y:S02]  /*0f80*/  SYNCS.EXCH.64 URZ, [UR7+0x2a8], UR4 ;  /* 0x0002a80407ff75b2 */ /* 0x0006640008000100 */
[----:B---3--:R-:W-:Y:S01]  /*0f90*/  NOP ;  /* 0x0000000000007918 */ /* 0x008fe20000000000 */
.L_x_14:
[----:B------:R-:W3:Y:S01]  /*0fa0*/  SHFL.IDX PT, R2, R96, RZ, 0x1f ;  /* 0x00001fff60027589 */ /* 0x000ee200000e0000 */
[----:B------:R-:W-:Y:S01]  /*0fb0*/  NOP ;  /* 0x0000000000007918 */ /* 0x000fe20000000000 */
[----:B---3--:R-:W-:-:S13]  /*0fc0*/  ISETP.NE.AND P0, PT, R2, 0x3, PT ;  /* 0x000000030200780c */ /* 0x008fda0003f05270 */
[----:B------:R-:W-:Y:S05]  /*0fd0*/  @P0 BRA `(.L_x_15) ;  /* 0x0000000000380947 */ /* 0x000fea0003800000 */
[----:B--2---:R-:W2:Y:S01]  /*0fe0*/  S2UR UR5, SR_CgaCtaId ;  /* 0x00000000000579c3 */ /* 0x004ea20000008800 */
        /* <DEDUP_REMOVED lines=13> */
.L_x_15:
[----:B--2---:R-:W2:Y:S01]  /*10c0*/  S2UR UR5, SR_CTAID.X ;  /* 0x00000000000579c3 */ /* 0x004ea20000002500 */
[----:B------:R-:W-:-:S05]  /*10d0*/  CS2R.32 R90, SR_CgaSize ;  /* 0x00000000005a7805 */ /* 0x000fca0000008a00 */
[----:B------:R-:W-:-:S05]  /*10e0*/  IMAD R90, R90, -0xa0, RZ ;  /* 0xffffff605a5a7824 */ /* 0x000fca00078e02ff */
[----:B------:R-:W-:-:S14]  /*10f0*/  R2UR UR9, R90 ;  /* 0x000000005a0972ca */ /* 0x000fdc00000e0000 */
[----:B------:R-:W3:Y:S01]  /*1100*/  LDCU UR9, c[0x0][UR9+0x2b0] ;  /* 0x00005600090977ac */ /* 0x000ee20008000800 */
[----:B------:R-:W-:Y:S01]  /*1110*/  NOP ;  /* 0x0000000000007918 */ /* 0x000fe20000000000 */
[----:B------:R-:W-:-:S05]  /*1120*/  CS2R.32 R90, SR_CgaSize ;  /* 0x00000000005a7805 */ /* 0x000fca0000008a00 */
[----:B------:R-:W-:-:S05]  /*1130*/  IMAD R90, R90, -0xa0, RZ ;  /* 0xffffff605a5a7824 */ /* 0x000fca00078e02ff */
[----:B------:R-:W-:-:S14]  /*1140*/  R2UR UR7, R90 ;  /* 0x000000005a0772ca */ /* 0x000fdc00000e0000 */
[----:B------:R-:W4:Y:S01]  /*1150*/  LDCU UR7, c[0x0][UR7+0x2b4] ;  /* 0x00005680070777ac */ /* 0x000f220008000800 */
[----:B------:R-:W1:Y:S08]  /*1160*/  S2UR UR4, SR_CTAID.Y ;  /* 0x00000000000479c3 */ /* 0x000e700000002600 */
[----:B------:R-:W4:Y:S01]  /*1170*/  LDC R9, c[0x0][0xb24] ;  /* 0x0002c900ff097b82 */ /* 0x000f220000000800 */
[----:B--2---:R-:W-:-:S02]  /*1180*/  I2FP.F32.U32 R5, UR5 ;  /* 0x0000000500057c45 */ /* 0x004fc40008201000 */
[----:B------:R-:W-:-:S05]  /*1190*/  CS2R.32 R3, SR_CgaSize ;  /* 0x0000000000037805 */ /* 0x000fca0000008a00 */
[----:B------:R-:W-:-:S06]  /*11a0*/  IMAD R3, R3, -0xa0, RZ ;  /* 0xffffff6003037824 */ /* 0x000fcc00078e02ff */
[----:B------:R-:W2:Y:S01]  /*11b0*/  LDC R3, c[0x0][R3+0x2a0] ;  /* 0x0000a80003037b82 */ /* 0x000ea20000000800 */
[----:B------:R-:W-:Y:S01]  /*11c0*/  MOV R21, UR5 ;  /* 0x0000000500157c02 */ /* 0x000fe20008000f00 */
[----:B---3--:R-:W-:Y:S01]  /*11d0*/  FMUL R5, R5, UR9 ;  /* 0x0000000905057c20 */ /* 0x008fe20008400000 */
[----:B-1----:R-:W-:Y:S02]  /*11e0*/  I2FP.F32.U32 R4, UR4 ;  /* 0x0000000400047c45 */ /* 0x002fe40008201000 */
[----:B------:R-:W-:-:S05]  /*11f0*/  CS2R.32 R2, SR_CgaSize ;  /* 0x0000000000027805 */ /* 0x000fca0000008a00 */
[----:B------:R-:W-:-:S06]  /*1200*/  IMAD R2, R2, -0xa0, RZ ;  /* 0xffffff6002027824 */ /* 0x000fcc00078e02ff */
[----:B------:R-:W1:Y:S01]  /*1210*/  LDC R2, c[0x0][R2+0x2a4] ;  /* 0x0000a90002027b82 */ /* 0x000e620000000800 */
[----:B------:R-:W3:Y:S01]  /*1220*/  F2I.U32.TRUNC.NTZ R90, R5 ;  /* 0x00000005005a7305 */ /* 0x000ee2000020f000 */
[----:B------:R-:W-:Y:S01]  /*1230*/  MOV R20, UR4 ;  /* 0x0000000400147c02 */ /* 0x000fe20008000f00 */
[----:B----4-:R-:W-:-:S05]  /*1240*/  FMUL R4, R4, UR7 ;  /* 0x0000000704047c20 */ /* 0x010fca0008400000 */
[----:B------:R-:W-:Y:S01]  /*1250*/  BAR.SYNC.DEFER_BLOCKING 0x0 ;  /* 0x0000000000007b1d */ /* 0x000fe20000010000 */
[----:B------:R-:W-:-:S05]  /*1260*/  ISETP.GE.AND P0, PT, R9, 0x1, PT ;  /* 0x000000010900780c */ /* 0x000fca0003f06270 */
[----:B------:R-:W4:Y:S02]  /*1270*/  F2I.U32.TRUNC.NTZ R83, R4 ;  /* 0x0000000400537305 */ /* 0x000f24000020f000 */
[----:B------:R-:W1:Y:S01]  /*1280*/  S2UR UR36, SR_CTAID.Z ;  /* 0x00000000002479c3 */ /* 0x000e620000002700 */
[----:B---3--:R-:W-:-:S05]  /*1290*/  IADD3 R90, PT, PT, -R90, RZ, RZ ;  /* 0x000000ff5a5a7210 */ /* 0x008fca0007ffe1ff */
[----:B--2---:R-:W-:Y:S01]  /*12a0*/  IMAD R90, R3, R90, UR5 ;  /* 0x00000005035a7e24 */ /* 0x004fe2000f8e025a */
[----:B----4-:R-:W-:-:S05]  /*12b0*/  IADD3 R83, PT, PT, -R83, RZ, RZ ;  /* 0x000000ff53537210 */ /* 0x010fca0007ffe1ff */
[----:B-1----:R-:W-:Y:S01]  /*12c0*/  IMAD R83, R2, R83, UR4 ;  /* 0x0000000402537e24 */ /* 0x002fe2000f8e0253 */
[----:B------:R-:W-:Y:S06]  /*12d0*/  @!P0 BRA `(.L_x_16) ;  /* 0x0000000000b88947 */ /* 0x000fec0003800000 */
[----:B------:R-:W1:Y:S01]  /*12e0*/  LDC.64 R4, c[0x0][0xb18] ;  /* 0x0002c600ff047b82 */ /* 0x000e620000000a00 */
[----:B------:R-:W-:-:S07]  /*12f0*/  ISETP.NE.AND P0, PT, R9, 0x1, PT ;  /* 0x000000010900780c */ /* 0x000fce0003f05270 */
[----:B------:R-:W2:Y:S08]  /*1300*/  LDC R10, c[0x0][0xb0c] ;  /* 0x0002c300ff0a7b82 */ /* 0x000eb00000000800 */
[----:B------:R-:W3:Y:S08]  /*1310*/  LDC R11, c[0x0][0x370] ;  /* 0x0000dc00ff0b7b82 */ /* 0x000ef00000000800 */
[----:B------:R-:W4:Y:S01]  /*1320*/  LDC R12, c[0x0][0x374] ;  /* 0x0000dd00ff0c7b82 */ /* 0x000f220000000800 */
[----:B-1----:R-:W-:-:S07]  /*1330*/  ISETP.NE.AND P1, PT, R4, 0x1, PT ;  /* 0x000000010400780c */ /* 0x002fce0003f25270 */
[----:B------:R-:W3:Y:S01]  /*1340*/  LDC.64 R6, c[0x0][0xb10] ;  /* 0x0002c400ff067b82 */ /* 0x000ee20000000a00 */
[----:B--2---:R-:W-:-:S07]  /*1350*/  ISETP.NE.AND P2, PT, R10, 0x1, PT ;  /* 0x000000010a00780c */ /* 0x004fce0003f45270 */
[----:B------:R-:W1:Y:S08]  /*1360*/  LDC R8, c[0x0][0xb20] ;  /* 0x0002c800ff087b82 */ /* 0x000e700000000800 */
[----:B------:R-:W2:Y:S01]  /*1370*/  LDC.64 R2, c[0x0][0xb28] ;  /* 0x0002ca00ff027b82 */ /* 0x000ea20000000a00 */
[----:B----4-:R-:W-:-:S04]  /*1380*/  IMAD.HI.U32 R13, R12, R5, RZ ;  /* 0x000000050c0d7227 */ /* 0x010fc800078e00ff */
[----:B------:R-:W-:-:S04]  /*1390*/  IMAD.HI.U32 R5, R20, R5, RZ ;  /* 0x0000000514057227 */ /* 0x000fc800078e00ff */
[----:B---3--:R-:W-:-:S04]  /*13a0*/  IMAD.HI.U32 R14, R11, R6, RZ ;  /* 0x000000060b0e7227 */ /* 0x008fc800078e00ff */
[C---:B------:R-:W-:Y:S01]  /*13b0*/  IMAD.HI.U32 R16, R21.reuse, R6, RZ ;  /* 0x0000000615107227 */ /* 0x040fe200078e00ff */
[-C--:B------:R-:W-:Y:S02]  /*13c0*/  @P2 SHF.R.U32.HI R11, RZ, R7.reuse, R14 ;  /* 0x00000007ff0b2219 */ /* 0x080fe4000001160e */
[-C--:B-1----:R-:W-:Y:S02]  /*13d0*/  @P1 SHF.R.U32.HI R12, RZ, R8.reuse, R13 ;  /* 0x00000008ff0c1219 */ /* 0x082fe4000001160d */
[----:B------:R-:W-:Y:S02]  /*13e0*/  SHF.R.U32.HI R5, RZ, R8, R5 ;  /* 0x00000008ff057219 */ /* 0x000fe40000011605 */
[----:B------:R-:W-:Y:S02]  /*13f0*/  SHF.R.U32.HI R16, RZ, R7, R16 ;  /* 0x00000007ff107219 */ /* 0x000fe40000011610 */
[----:B------:R-:W-:Y:S01]  /*1400*/  SEL R5, R20, R5, !P1 ;  /* 0x0000000514057207 */ /* 0x000fe20004800000 */
[----:B--2---:R-:W-:Y:S01]  /*1410*/  IMAD.HI.U32 R14, R12, R2, RZ ;  /* 0x000000020c0e7227 */ /* 0x004fe200078e00ff */
[----:B------:R-:W-:-:S02]  /*1420*/  SEL R7, R21, R16, !P2 ;  /* 0x0000001015077207 */ /* 0x000fc40005000000 */
[----:B------:R-:W-:Y:S01]  /*1430*/  IADD3 R13, PT, PT, -R5, RZ, RZ ;  /* 0x000000ff050d7210 */ /* 0x000fe20007ffe1ff */
[----:B------:R-:W-:Y:S01]  /*1440*/  IMAD.HI.U32 R6, R11, R2, RZ ;  /* 0x000000020b067227 */ /* 0x000fe200078e00ff */
[----:B------:R-:W-:-:S03]  /*1450*/  @P0 SHF.R.U32.HI R12, RZ, R3, R14 ;  /* 0x00000003ff0c0219 */ /* 0x000fc6000001160e */
[----:B------:R-:W-:Y:S01]  /*1460*/  IMAD R13, R4, R13, R20 ;  /* 0x0000000d040d7224 */ /* 0x000fe200078e0214 */
[----:B------:R-:W-:Y:S01]  /*1470*/  @P0 SHF.R.U32.HI R11, RZ, R3, R6 ;  /* 0x00000003ff0b0219 */ /* 0x000fe20000011606 */
[----:B------:R-:W-:-:S04]  /*1480*/  IMAD R12, R12, R9, RZ ;  /* 0x000000090c0c7224 */ /* 0x000fc800078e02ff */
[----:B------:R-:W-:Y:S01]  /*1490*/  IMAD R6, R11, R9, RZ ;  /* 0x000000090b067224 */ /* 0x000fe200078e02ff */
[----:B------:R-:W-:-:S04]  /*14a0*/  ISETP.GE.AND P1, PT, R5, R12, PT ;  /* 0x0000000c0500720c */ /* 0x000fc80003f26270 */
[----:B------:R-:W-:Y:S01]  /*14b0*/  ISETP.GE.OR P1, PT, R7, R6, P1 ;  /* 0x000000060700720c */ /* 0x000fe20000f26670 */
[----:B------:R-:W-:-:S05]  /*14c0*/  IMAD.HI.U32 R6, R5, R2, RZ ;  /* 0x0000000205067227 */ /* 0x000fca00078e00ff */
[----:B------:R-:W-:-:S04]  /*14d0*/  SHF.R.U32.HI R6, RZ, R3, R6 ;  /* 0x00000003ff067219 */ /* 0x000fc80000011606 */
[----:B------:R-:W-:-:S03]  /*14e0*/  SEL R6, R5, R6, !P0 ;  /* 0x0000000605067207 */ /* 0x000fc60004000000 */
[----:B------:R-:W-:Y:S01]  /*14f0*/  @!P1 IMAD.HI.U32 R8, R7, R2, RZ ;  /* 0x0000000207089227 */ /* 0x000fe200078e00ff */
[----:B------:R-:W-:-:S04]  /*1500*/  IADD3 R2, PT, PT, -R6, RZ, RZ ;  /* 0x000000ff06027210 */ /* 0x000fc80007ffe1ff */
[----:B------:R-:W-:Y:S01]  /*1510*/  @!P1 SHF.R.U32.HI R8, RZ, R3, R8 ;  /* 0x00000003ff089219 */ /* 0x000fe20000011608 */
[----:B------:R-:W-:-:S03]  /*1520*/  IMAD R2, R9, R2, R5 ;  /* 0x0000000209027224 */ /* 0x000fc600078e0205 */
[----:B------:R-:W-:-:S05]  /*1530*/  @!P1 SEL R3, R7, R8, !P0 ;  /* 0x0000000807039207 */ /* 0x000fca0004000000 */
[--C-:B------:R-:W-:Y:S02]  /*1540*/  @!P1 IMAD.IADD R6, R6, 0x1, -R3.reuse ;  /* 0x0000000106069824 */ /* 0x100fe400078e0a03 */
[----:B------:R-:W-:Y:S01]  /*1550*/  @!P1 IMAD R3, R2, R11, R3 ;  /* 0x0000000b02039224 */ /* 0x000fe200078e0203 */
[----:B------:R-:W-:Y:S01]  /*1560*/  IADD3 R2, PT, PT, -R7, RZ, RZ ;  /* 0x000000ff07027210 */ /* 0x000fe20007ffe1ff */
[----:B------:R-:W-:Y:S02]  /*1570*/  @!P1 IMAD R5, R6, R9, R7 ;  /* 0x0000000906059224 */ /* 0x000fe400078e0207 */
[----:B------:R-:W-:Y:S02]  /*1580*/  @!P1 IMAD.MOV.U32 R7, RZ, RZ, R3 ;  /* 0x000000ffff079224 */ /* 0x000fe400078e0003 */
[----:B------:R-:W-:Y:S02]  /*1590*/  IMAD R2, R10, R2, R21 ;  /* 0x000000020a027224 */ /* 0x000fe400078e0215 */
[----:B------:R-:W-:-:S02]  /*15a0*/  IMAD R20, R5, R4, R13 ;  /* 0x0000000405147224 */ /* 0x000fc400078e020d */
[----:B------:R-:W-:Y:S02]  /*15b0*/  IMAD R21, R7, R10, R2 ;  /* 0x0000000a07157224 */ /* 0x000fe400078e0202 */
.L_x_16:
[----:B------:R-:W1:Y:S01]  /*15c0*/  LDCU UR4, c[0x0][0xb30] ;  /* 0x00016600ff0477ac */ /* 0x000e620008000800 */
[----:B------:R-:W2:Y:S08]  /*15d0*/  S2UR UR37, SR_CgaCtaId ;  /* 0x00000000002579c3 */ /* 0x000eb00000008800 */
[----:B------:R-:W3:Y:S01]  /*15e0*/  LDC R40, c[0x0][0xb24] ;  /* 0x0002c900ff287b82 */ /* 0x000ee20000000800 */
[----:B-1----:R-:W-:-:S09]  /*15f0*/  UISETP.NE.AND UP1, UPT, UR4, 0x1, UPT ;  /* 0x000000010400788c */ /* 0x002fd2000bf25270 */
[----:B--2---:R-:W-:Y:S05]  /*1600*/  BRA.U UP1, `(.L_x_17) ;  /* 0x0000000101407547 */ /* 0x004fea000b800000 */
[----:B------:R-:W1:Y:S08]  /*1610*/  LDC.64 R4, c[0x0][0xb10] ;  /* 0x0002c400ff047b82 */ /* 0x000e700000000a00 */
[----:B------:R-:W2:Y:S08]  /*1620*/  LDC.64 R2, c[0x0][0xb18] ;  /* 0x0002c600ff027b82 */ /* 0x000eb00000000a00 */
[----:B------:R-:W4:Y:S08]  /*1630*/  LDC R6, c[0x0][0xb20] ;  /* 0x0002c800ff067b82 */ /* 0x000f300000000800 */
[----:B------:R-:W3:Y:S01]  /*1640*/  LDC R8, c[0x0][0xb0c] ;  /* 0x0002c300ff087b82 */ /* 0x000ee20000000800 */
[----:B-1----:R-:W-:-:S05]  /*1650*/  IMAD.HI.U32 R4, R21, R4, RZ ;  /* 0x0000000415047227 */ /* 0x002fca00078e00ff */
[----:B------:R-:W-:Y:S01]  /*1660*/  SHF.R.U32.HI R4, RZ, R5, R4 ;  /* 0x00000005ff047219 */ /* 0x000fe20000011604 */
[----:B--2---:R-:W-:Y:S01]  /*1670*/  IMAD.HI.U32 R3, R20, R3, RZ ;  /* 0x0000000314037227 */ /* 0x004fe200078e00ff */
[----:B------:R-:W-:-:S04]  /*1680*/  ISETP.NE.AND P0, PT, R2, 0x1, PT ;  /* 0x000000010200780c */ /* 0x000fc80003f05270 */
[----:B----4-:R-:W-:-:S04]  /*1690*/  SHF.R.U32.HI R3, RZ, R6, R3 ;  /* 0x00000006ff037219 */ /* 0x010fc80000011603 */
[----:B------:R-:W-:Y:S02]  /*16a0*/  SEL R3, R20, R3, !P0 ;  /* 0x0000000314037207 */ /* 0x000fe40004000000 */
[----:B---3--:R-:W-:-:S04]  /*16b0*/  ISETP.NE.AND P1, PT, R8, 0x1, PT ;  /* 0x000000010800780c */ /* 0x008fc80003f25270 */
[----:B------:R-:W-:-:S05]  /*16c0*/  SEL R4, R21, R4, !P1 ;  /* 0x0000000415047207 */ /* 0x000fca0004800000 */
[----:B------:R-:W-:Y:S02]  /*16d0*/  IMAD.IADD R5, R3, 0x1, -R4 ;  /* 0x0000000103057824 */ /* 0x000fe400078e0a04 */
[----:B------:R-:W-:Y:S02]  /*16e0*/  IMAD.IADD R3, R4, 0x1, -R3 ;  /* 0x0000000104037824 */ /* 0x000fe400078e0a03 */
[----:B------:R-:W-:Y:S02]  /*16f0*/  IMAD R21, R5, R8, R21 ;  /* 0x0000000805157224 */ /* 0x000fe400078e0215 */
[----:B------:R-:W-:-:S07]  /*1700*/  IMAD R20, R3, R2, R20 ;  /* 0x0000000203147224 */ /* 0x000fce00078e0214 */
.L_x_17:
[----:B------:R-:W-:Y:S01]  /*1710*/  BAR.SYNC.DEFER_BLOCKING 0x0 ;  /* 0x0000000000007b1d */ /* 0x000fe20000010000 */
[----:B------:R-:W-:Y:S01]  /*1720*/  UISETP.NE.AND UP1, UPT, UR8, 0x2, UPT ;  /* 0x000000020800788c */ /* 0x000fe2000bf25270 */
[----:B------:R-:W-:Y:S02]  /*1730*/  ISETP.NE.OR P5, PT, R0, 0x2, !P5 ;  /* 0x000000020000780c */ /* 0x000fe40006fa5670 */
[----:B------:R-:W-:-:S06]  /*1740*/  LOP3.LUT R2, R103, 0x1f, RZ, 0xc0, !PT ;  /* 0x0000001f67027812 */ /* 0x000fcc00078ec0ff */
[----:B------:R-:W-:Y:S05]  /*1750*/  BRA.U UP1, `(.L_x_18) ;  /* 0x0000002101947547 */ /* 0x000fea000b800000 */
[----:B------:R-:W1:Y:S01]  /*1760*/  LDCU UR13, c[0x0][0x38c] ;  /* 0x00007180ff0d77ac */ /* 0x000e620008000800 */
[----:B------:R-:W2:Y:S01]  /*1770*/  LDC R9, c[0x0][0x370] ;  /* 0x0000dc00ff097b82 */ /* 0x000ea20000000800 */
[----:B------:R-:W-:Y:S01]  /*1780*/  PLOP3.LUT P1, PT, PT, PT, UP2, 0x80, 0x8 ;  /* 0x000000000008781c */ /* 0x000fe20003f2f028 */
[----:B------:R-:W-:Y:S01]  /*1790*/  IMAD.MOV.U32 R15, RZ, RZ, 0x1 ;  /* 0x00000001ff0f7424 */ /* 0x000fe200078e00ff */
[----:B------:R-:W-:Y:S01]  /*17a0*/  ISETP.EQ.OR P4, PT, R2, RZ, P5 ;  /* 0x000000ff0200720c */ /* 0x000fe20002f82670 */
[----:B------:R-:W-:Y:S01]  /*17b0*/  IMAD.MOV.U32 R14, RZ, RZ, RZ ;  /* 0x000000ffff0e7224 */ /* 0x000fe200078e00ff */
[----:B------:R-:W-:Y:S02]  /*17c0*/  PLOP3.LUT P1, PT, P1, PT, PT, 0x8, 0x80 ;  /* 0x000000000080781c */ /* 0x000fe40000f2e170 */
[----:B------:R-:W-:Y:S01]  /*17d0*/  CS2R R12, SRZ ;  /* 0x00000000000c7805 */ /* 0x000fe2000001ff00 */
[----:B------:R-:W-:Y:S01]  /*17e0*/  IMAD.MOV.U32 R10, RZ, RZ, 0x1 ;  /* 0x00000001ff0a7424 */ /* 0x000fe200078e00ff */
[----:B------:R-:W4:Y:S01]  /*17f0*/  LDC R0, c[0x0][0x374] ;  /* 0x0000dd00ff007b82 */ /* 0x000f220000000800 */
[----:B------:R-:W2:Y:S01]  /*1800*/  LDCU.64 UR22, c[0x0][0x348] ;  /* 0x00006900ff1677ac */ /* 0x000ea20008000a00 */
[----:B------:R-:W-:Y:S01]  /*1810*/  UMOV UR6, URZ ;  /* 0x000000ff00067c82 */ /* 0x000fe20008000000 */
[----:B-1----:R-:W-:-:S04]  /*1820*/  UIADD3 UR5, UPT, UPT, UR13, 0x1f, URZ ;  /* 0x0000001f0d057890 */ /* 0x002fc8000fffe0ff */
[----:B------:R-:W-:-:S04]  /*1830*/  USHF.R.S32.HI UR4, URZ, 0x1f, UR5 ;  /* 0x0000001fff047899 */ /* 0x000fc80008011405 */
[----:B------:R-:W-:-:S04]  /*1840*/  ULEA.HI UR4, UR4, UR5, URZ, 0x5 ;  /* 0x0000000504047291 */ /* 0x000fc8000f8f28ff */
[----:B------:R-:W-:Y:S02]  /*1850*/  USHF.R.S32.HI UR15, URZ, 0x5, UR4 ;  /* 0x00000005ff0f7899 */ /* 0x000fe40008011404 */
[----:B------:R-:W-:Y:S02]  /*1860*/  UIADD3 UR4, UPT, UPT, UR13, -0x1, URZ ;  /* 0xffffffff0d047890 */ /* 0x000fe4000fffe0ff */
[----:B------:R-:W-:Y:S02]  /*1870*/  UISETP.LT.U32.AND UP0, UPT, UR15, 0x22, UPT ;  /* 0x000000220f00788c */ /* 0x000fe4000bf01070 */
[----:B------:R-:W-:Y:S02]  /*1880*/  UISETP.GE.U32.AND UP1, UPT, UR4, -0x3f, UPT ;  /* 0xffffffc10400788c */ /* 0x000fe4000bf26070 */
[----:B------:R-:W-:Y:S02]  /*1890*/  USEL UR14, UR15, 0x22, UP0 ;  /* 0x000000220f0e7887 */ /* 0x000fe40008000000 */
[----:B------:R-:W-:-:S02]  /*18a0*/  UIADD3 UR13, UPT, UPT, UR13, 0x3e, URZ ;  /* 0x0000003e0d0d7890 */ /* 0x000fc4000fffe0ff */
[----:B------:R-:W-:Y:S02]  /*18b0*/  UIADD3 UR5, UPT, UPT, UR14, -0x1, URZ ;  /* 0xffffffff0e057890 */ /* 0x000fe4000fffe0ff */
[----:B------:R-:W-:-:S03]  /*18c0*/  UIADD3 UR7, UPT, UPT, UR15, -UR14, URZ ;  /* 0x8000000e0f077290 */ /* 0x000fc6000fffe0ff */
[----:B------:R-:W-:-:S04]  /*18d0*/  @UP1 UIADD3 UR5, UPT, UPT, UR14, URZ, URZ ;  /* 0x000000ff0e051290 */ /* 0x000fc8000fffe0ff */
[----:B--2---:R-:W-:-:S12]  /*18e0*/  UIADD3 UR5, UPT, UPT, UR5, 0x1, URZ ;  /* 0x0000000105057890 */ /* 0x004fd8000fffe0ff */
.L_x_36:
[----:B------:R-:W-:Y:S01]  /*18f0*/  UISETP.NE.AND UP0, UPT, UR37, URZ, UPT ;  /* 0x000000ff2500728c */ /* 0x000fe2000bf05270 */
[----:B------:R-:W1:Y:S08]  /*1900*/  S2UR UR37, SR_CgaCtaId ;  /* 0x00000000002579c3 */ /* 0x000e700000008800 */
[----:B------:R-:W-:Y:S05]  /*1910*/  BRA.U UP0, `(.L_x_19) ;  /* 0x0000000100347547 */ /* 0x000fea000b800000 */
[----:B------:R-:W2:Y:S01]  /*1920*/  S2R R2, SR_CgaCtaId ;  /* 0x0000000000027919 */ /* 0x000ea20000008800 */
[----:B------:R-:W-:-:S04]  /*1930*/  MOV R3, 0x400 ;  /* 0x0000040000037802 */ /* 0x000fc80000000f00 */
[----:B--2---:R-:W-:Y:S02]  /*1940*/  LEA R3, R2, R3, 0x18 ;  /* 0x0000000302037211 */ /* 0x004fe400078ec0ff */
[----:B------:R-:W-:-:S03]  /*1950*/  SHF.L.U32 R2, R10, 0x1f, RZ ;  /* 0x0000001f0a027819 */ /* 0x000fc600000006ff */
[----:B------:R-:W-:-:S04]  /*1960*/  IMAD R3, R12, 0x8, R3 ;  /* 0x000000080c037824 */ /* 0x000fc800078e0203 */
[----:B------:R-:W2:Y:S02]  /*1970*/  SYNCS.PHASECHK.TRANS64.TRYWAIT P0, [R3+URZ+0x2c0], R2 ;  /* 0x0002c002030075a7 */ /* 0x000ea400080011ff */
[----:B--2---:R-:W-:Y:S05]  /*1980*/  @!P0 BRA `(.L_x_20) ;  /* 0x0000006c00048947 */ /* 0x004fea0003800000 */
.L_x_136:
[----:B------:R-:W-:Y:S01]  /*1990*/  VIADD R12, R12, 0x1 ;  /* 0x000000010c0c7836 */ /* 0x000fe20000000000 */
[----:B------:R2:W-:Y:S04]  /*19a0*/  SYNCS.ARRIVE.TRANS64.A1T0 RZ, [R3+URZ+0x2b0], RZ ;  /* 0x0002b0ff03ff79a7 */ /* 0x0005e800081000ff */
[----:B------:R-:W-:-:S04]  /*19b0*/  ISETP.NE.AND P0, PT, R12, 0x2, PT ;  /* 0x000000020c00780c */ /* 0x000fc80003f05270 */
[----:B------:R-:W-:Y:S02]  /*19c0*/  SEL R12, R12, RZ, P0 ;  /* 0x000000ff0c0c7207 */ /* 0x000fe40000000000 */
[----:B--2---:R-:W-:-:S04]  /*19d0*/  SEL R3, RZ, 0x1, P0 ;  /* 0x00000001ff037807 */ /* 0x004fc80000000000 */
[----:B------:R-:W-:-:S07]  /*19e0*/  LOP3.LUT R10, R10, R3, RZ, 0x3c, !PT ;  /* 0x000000030a0a7212 */ /* 0x000fce00078e3cff */
.L_x_19:
[----:B------:R-:W-:Y:S01]  /*19f0*/  UMOV UR4, 0x400 ;  /* 0x0000040000047882 */ /* 0x000fe20000000000 */
[----:B------:R-:W-:Y:S01]  /*1a00*/  SHF.L.U32 R2, R15, 0x1f, RZ ;  /* 0x0000001f0f027819 */ /* 0x000fe200000006ff */
[----:B-1----:R-:W-:Y:S01]  /*1a10*/  ULEA UR4, UR37, UR4, 0x18 ;  /* 0x0000000425047291 */ /* 0x002fe2000f8ec0ff */
[----:B------:R-:W-:Y:S01]  /*1a20*/  R2UR UR34, R21 ;  /* 0x00000000152272ca */ /* 0x000fe200000e0000 */
[----:B------:R-:W-:Y:S01]  /*1a30*/  UISETP.GE.U32.AND UP0, UPT, UR13, 0x3f, UPT ;  /* 0x0000003f0d00788c */ /* 0x000fe2000bf06070 */
[----:B------:R-:W-:Y:S01]  /*1a40*/  R2UR UR10, R20 ;  /* 0x00000000140a72ca */ /* 0x000fe200000e0000 */
[----:B------:R-:W-:Y:S01]  /*1a50*/  ULEA UR8, UR6, UR4, 0x3 ;  /* 0x0000000406087291 */ /* 0x000fe2000f8e18ff */
[----:B------:R-:W-:-:S08]  /*1a60*/  UMOV UR24, URZ ;  /* 0x000000ff00187c82 */ /* 0x000fd00008000000 */
[----:B------:R1:W2:Y:S01]  /*1a70*/  SYNCS.PHASECHK.TRANS64.TRYWAIT P0, [UR8+0x110], R2 ;  /* 0x00011002ff0075a7 */ /* 0x0002a20008001108 */
[----:B------:R-:W-:Y:S02]  /*1a80*/  USHF.L.U32 UR34, UR34, 0x6, URZ ;  /* 0x0000000622227899 */ /* 0x000fe400080006ff */
[----:B------:R-:W-:Y:S01]  /*1a90*/  USHF.L.U32 UR10, UR10, 0x7, URZ ;  /* 0x000000070a0a7899 */ /* 0x000fe200080006ff */
[----:B------:R-:W-:Y:S11]  /*1aa0*/  BRA.U !UP0, `(.L_x_21) ;  /* 0x0000000108a87547 */ /* 0x000ff6000b800000 */
[----:B------:R-:W-:Y:S01]  /*1ab0*/  UMOV UR16, URZ ;  /* 0x000000ff00107c82 */ /* 0x000fe20008000000 */
[----:B------:R-:W-:-:S05]  /*1ac0*/  UMOV UR17, UR6 ;  /* 0x0000000600117c82 */ /* 0x000fca0008000000 */
.L_x_26:
[----:B-1----:R-:W-:Y:S01]  /*1ad0*/  ULEA UR33, UR17, UR4, 0x3 ;  /* 0x0000000411217291 */ /* 0x002fe2000f8e18ff */
[----:B--2---:R-:W-:Y:S01]  /*1ae0*/  @!P5 MOV R3, 0x1800 ;  /* 0x000018000003d802 */ /* 0x004fe20000000f00 */
[----:B--2---:R-:W-:Y:S10]  /*1af0*/  @P0 BRA `(.L_x_22) ;  /* 0x00000000000c0947 */ /* 0x004ff40003800000 */
[----:B------:R-:W-:-:S04]  /*1b00*/  SHF.L.U32 R5, R15, 0x1f, RZ ;  /* 0x0000001f0f057819 */ /* 0x000fc800000006ff */
[----:B------:R-:W2:Y:S02]  /*1b10*/  SYNCS.PHASECHK.TRANS64.TRYWAIT P0, [UR33+0x110], R5 ;  /* 0x00011005ff0075a7 */ /* 0x000ea40008001121 */
[----:B--2---:R-:W-:Y:S05]  /*1b20*/  @!P0 BRA `(.L_x_23) ;  /* 0x0000006800b08947 */ /* 0x004fea0003800000 */
.L_x_22:
[----:B------:R2:W-:Y:S01]  /*1b30*/  @!P5 SYNCS.ARRIVE.TRANS64 RZ, [UR33], R3 ;  /* 0x00000003ffffd9a7 */ /* 0x0005e20008000021 */
[----:B------:R-:W-:Y:S04]  /*1b40*/  BSSY.RECONVERGENT B0, `(.L_x_24) ;  /* 0x0000003000007945 */ /* 0x000fe80003800200 */
[----:B------:R-:W-:Y:S05]  /*1b50*/  @P4 BRA `(.L_x_25) ;  /* 0x0000000000044947 */ /* 0x000fea0003800000 */
[----:B------:R-:W-:Y:S05]  /*1b60*/  BPT.TRAP 0x1 ;  /* 0x000000040000795c */ /* 0x000fea0000300000 */
.L_x_25:
[----:B------:R-:W-:Y:S05]  /*1b70*/  BSYNC.RECONVERGENT B0 ;  /* 0x0000000000007941 */ /* 0x000fea0003800200 */
.L_x_24:
[----:B------:R-:W-:Y:S02]  /*1b80*/  UIADD3 UR6, UPT, UPT, UR17, 0x1, URZ ;  /* 0x0000000111067890 */ /* 0x000fe4000fffe0ff */
[----:B------:R-:W-:Y:S02]  /*1b90*/  ULEA UR32, UR17, UR4, 0xb ;  /* 0x0000000411207291 */ /* 0x000fe4000f8e58ff */
[----:B------:R-:W-:Y:S02]  /*1ba0*/  UISETP.NE.AND UP0, UPT, UR6, 0x22, UPT ;  /* 0x000000220600788c */ /* 0x000fe4000bf05270 */
[----:B------:R-:W-:Y:S02]  /*1bb0*/  UIADD3 UR26, UP1, UPT, UR22, 0x80, URZ ;  /* 0x00000080161a7890 */ /* 0x000fe4000ff3e0ff */
[----:B------:R-:W-:Y:S02]  /*1bc0*/  USEL UR9, URZ, 0x1, UP0 ;  /* 0x00000001ff097887 */ /* 0x000fe40008000000 */
[----:B------:R-:W-:-:S02]  /*1bd0*/  USEL UR6, UR6, URZ, UP0 ;  /* 0x000000ff06067287 */ /* 0x000fc40008000000 */
[----:B------:R-:W-:Y:S02]  /*1be0*/  UIADD3 UR20, UP0, UPT, UR22, 0x180, URZ ;  /* 0x0000018016147890 */ /* 0x000fe4000ff1e0ff */
[----:B------:R-:W-:Y:S01]  /*1bf0*/  ULEA UR8, UR6, UR4, 0x3 ;  /* 0x0000000406087291 */ /* 0x000fe2000f8e18ff */
[----:B------:R-:W-:Y:S01]  /*1c00*/  LOP3.LUT R15, R15, UR9, RZ, 0x3c, !PT ;  /* 0x000000090f0f7c12 */ /* 0x000fe2000f8e3cff */
[----:B------:R-:W-:Y:S02]  /*1c10*/  USHF.L.U32 UR35, UR16, 0x5, URZ ;  /* 0x0000000510237899 */ /* 0x000fe400080006ff */
[----:B------:R-:W-:Y:S01]  /*1c20*/  UIADD3.X UR27, UPT, UPT, URZ, UR23, URZ, UP1, !UPT ;  /* 0x00000017ff1b7290 */ /* 0x000fe20008ffe4ff */
[----:B-1----:R-:W-:Y:S01]  /*1c30*/  SHF.L.U32 R2, R15, 0x1f, RZ ;  /* 0x0000001f0f027819 */ /* 0x002fe200000006ff */
[----:B------:R-:W-:Y:S02]  /*1c40*/  UIADD3 UR32, UPT, UPT, UR32, 0x4600, URZ ;  /* 0x0000460020207890 */ /* 0x000fe4000fffe0ff */
[----:B------:R-:W-:Y:S01]  /*1c50*/  UIADD3.X UR21, UPT, UPT, URZ, UR23, URZ, UP0, !UPT ;  /* 0x00000017ff157290 */ /* 0x000fe200087fe4ff */
[----:B------:R1:W1:Y:S01]  /*1c60*/  SYNCS.PHASECHK.TRANS64.TRYWAIT P0, [UR8+0x110], R2 ;  /* 0x00011002ff0075a7 */ /* 0x0002620008001108 */
[----:B------:R-:W-:Y:S01]  /*1c70*/  ULEA UR8, UR17, UR4, 0xc ;  /* 0x0000000411087291 */ /* 0x000fe2000f8e60ff */
[----:B------:R-:W-:Y:S01]  /*1c80*/  UMOV UR18, 0x0 ;  /* 0x0000000000127882 */ /* 0x000fe20000000000 */
[----:B------:R-:W-:-:S02]  /*1c90*/  UMOV UR19, 0x10000000 ;  /* 0x1000000000137882 */ /* 0x000fc40000000000 */
[----:B------:R-:W-:Y:S01]  /*1ca0*/  UIADD3 UR8, UPT, UPT, UR8, 0x15600, URZ ;  /* 0x0001560008087890 */ /* 0x000fe2000fffe0ff */
[----:B------:R1:W-:Y:S01]  /*1cb0*/  UTMALDG.3D [UR32], [UR26], desc[UR18] ;  /* 0x000012201a0075b4 */ /* 0x0003e20008011000 */
[----:B------:R-:W-:Y:S01]  /*1cc0*/  UMOV UR12, UR36 ;  /* 0x00000024000c7c82 */ /* 0x000fe20008000000 */
[----:B------:R-:W-:Y:S01]  /*1cd0*/  UMOV UR9, UR33 ;  /* 0x0000002100097c82 */ /* 0x000fe20008000000 */
[----:B------:R-:W-:Y:S01]  /*1ce0*/  UMOV UR11, UR35 ;  /* 0x00000023000b7c82 */ /* 0x000fe20008000000 */
[----:B------:R-:W-:Y:S01]  /*1cf0*/  UIADD3 UR16, UPT, UPT, UR16, 0x1, URZ ;  /* 0x0000000110107890 */ /* 0x000fe2000fffe0ff */
[----:B------:R-:W-:Y:S01]  /*1d00*/  UMOV UR24, UR5 ;  /* 0x0000000500187c82 */ /* 0x000fe20008000000 */
[----:B------:R-:W-:Y:S02]  /*1d10*/  UMOV UR17, UR6 ;  /* 0x0000000600117c82 */ /* 0x000fe40008000000 */
[----:B------:R1:W-:Y:S01]  /*1d20*/  UTMALDG.3D [UR8], [UR20], desc[UR18] ;  /* 0x00001208140075b4 */ /* 0x0003e20008011000 */
[----:B------:R-:W-:-:S09]  /*1d30*/  UISETP.NE.AND UP0, UPT, UR16, UR5, UPT ;  /* 0x000000051000728c */ /* 0x000fd2000bf05270 */
[----:B------:R-:W-:Y:S05]  /*1d40*/  BRA.U UP0, `(.L_x_26) ;  /* 0xfffffffd00607547 */ /* 0x000fea000b83ffff */
.L_x_21:
[----:B-1----:R-:W-:Y:S01]  /*1d50*/  ULEA UR8, UR6, UR4, 0x3 ;  /* 0x0000000406087291 */ /* 0x002fe2000f8e18ff */
[----:B------:R-:W-:Y:S01]  /*1d60*/  SHF.L.U32 R2, R15, 0x1f, RZ ;  /* 0x0000001f0f027819 */ /* 0x000fe200000006ff */
[----:B------:R-:W-:Y:S01]  /*1d70*/  @!P1 SYNCS.ARRIVE.TRANS64.A1T0 RZ, [UR4+0x248], RZ ;  /* 0x000248ffffff99a7 */ /* 0x000fe20008100004 */
[----:B------:R-:W-:-:S06]  /*1d80*/  UISETP.GT.AND UP0, UPT, UR15, UR14, UPT ;  /* 0x0000000e0f00728c */ /* 0x000fcc000bf04270 */
[----:B--2---:R1:W2:Y:S03]  /*1d90*/  SYNCS.PHASECHK.TRANS64.TRYWAIT P0, [UR8+0x110], R2 ;  /* 0x00011002ff0075a7 */ /* 0x0042a60008001108 */
[----:B------:R-:W-:Y:S05]  /*1da0*/  BRA.U !UP0, `(.L_x_27) ;  /* 0x0000000108ac7547 */ /* 0x000fea000b800000 */
[----:B------:R-:W-:Y:S01]  /*1db0*/  UIADD3 UR21, UPT, UPT, UR7, UR24, URZ ;  /* 0x0000001807157290 */ /* 0x000fe2000fffe0ff */
[----:B------:R-:W-:-:S11]  /*1dc0*/  UMOV UR25, UR6 ;  /* 0x0000000600197c82 */ /* 0x000fd60008000000 */
.L_x_32:
[----:B-1----:R-:W-:Y:S01]  /*1dd0*/  ULEA UR17, UR25, UR4, 0x3 ;  /* 0x0000000419117291 */ /* 0x002fe2000f8e18ff */
[----:B--2---:R-:W-:Y:S01]  /*1de0*/  @!P5 MOV R3, 0x1800 ;  /* 0x000018000003d802 */ /* 0x004fe20000000f00 */
[----:B--2---:R-:W-:Y:S10]  /*1df0*/  @P0 BRA `(.L_x_28) ;  /* 0x00000000000c0947 */ /* 0x004ff40003800000 */
[----:B------:R-:W-:-:S04]  /*1e00*/  SHF.L.U32 R5, R15, 0x1f, RZ ;  /* 0x0000001f0f057819 */ /* 0x000fc800000006ff */
[----:B------:R-:W2:Y:S02]  /*1e10*/  SYNCS.PHASECHK.TRANS64.TRYWAIT P0, [UR17+0x110], R5 ;  /* 0x00011005ff0075a7 */ /* 0x000ea40008001111 */
[----:B--2---:R-:W-:Y:S05]  /*1e20*/  @!P0 BRA `(.L_x_29) ;  /* 0x0000006800088947 */ /* 0x004fea0003800000 */
.L_x_28:
[----:B------:R2:W-:Y:S01]  /*1e30*/  @!P5 SYNCS.ARRIVE.TRANS64 RZ, [UR17], R3 ;  /* 0x00000003ffffd9a7 */ /* 0x0005e20008000011 */
[----:B------:R-:W-:Y:S04]  /*1e40*/  BSSY.RECONVERGENT B0, `(.L_x_30) ;  /* 0x0000003000007945 */ /* 0x000fe80003800200 */
[----:B------:R-:W-:Y:S05]  /*1e50*/  @P4 BRA `(.L_x_31) ;  /* 0x0000000000044947 */ /* 0x000fea0003800000 */
[----:B------:R-:W-:Y:S05]  /*1e60*/  BPT.TRAP 0x1 ;  /* 0x000000040000795c */ /* 0x000fea0000300000 */
.L_x_31:
[----:B------:R-:W-:Y:S05]  /*1e70*/  BSYNC.RECONVERGENT B0 ;  /* 0x0000000000007941 */ /* 0x000fea0003800200 */
.L_x_30:
        /* <DEDUP_REMOVED lines=10> */
[----:B------:R-:W-:Y:S01]  /*1f20*/  UIADD3 UR16, UPT, UPT, UR16, 0x4600, URZ ;  /* 0x0000460010107890 */ /* 0x000fe2000fffe0ff */
[----:B-1----:R-:W-:Y:S01]  /*1f30*/  SHF.L.U32 R2, R15, 0x1f, RZ ;  /* 0x0000001f0f027819 */ /* 0x002fe200000006ff */
[----:B------:R-:W-:Y:S02]  /*1f40*/  UIADD3.X UR31, UPT, UPT, URZ, UR23, URZ, UP1, !UPT ;  /* 0x00000017ff1f7290 */ /* 0x000fe40008ffe4ff */
[----:B------:R-:W-:Y:S01]  /*1f50*/  UIADD3.X UR29, UPT, UPT, URZ, UR23, URZ, UP0, !UPT ;  /* 0x00000017ff1d7290 */ /* 0x000fe200087fe4ff */
[----:B------:R1:W1:Y:S01]  /*1f60*/  SYNCS.PHASECHK.TRANS64.TRYWAIT P0, [UR8+0x110], R2 ;  /* 0x00011002ff0075a7 */ /* 0x0002620008001108 */
[----:B------:R-:W-:Y:S01]  /*1f70*/  ULEA UR8, UR25, UR4, 0xc ;  /* 0x0000000419087291 */ /* 0x000fe2000f8e60ff */
[----:B------:R-:W-:Y:S01]  /*1f80*/  UMOV UR26, 0x0 ;  /* 0x00000000001a7882 */ /* 0x000fe20000000000 */
[----:B------:R-:W-:-:S02]  /*1f90*/  UMOV UR27, 0x10000000 ;  /* 0x10000000001b7882 */ /* 0x000fc40000000000 */
[----:B------:R-:W-:Y:S01]  /*1fa0*/  UIADD3 UR8, UPT, UPT, UR8, 0x15600, URZ ;  /* 0x0001560008087890 */ /* 0x000fe2000fffe0ff */
[----:B------:R-:W-:Y:S01]  /*1fb0*/  UMOV UR18, UR34 ;  /* 0x0000002200127c82 */ /* 0x000fe20008000000 */
[----:B------:R-:W-:Y:S01]  /*1fc0*/  UMOV UR20, UR36 ;  /* 0x0000002400147c82 */ /* 0x000fe20008000000 */
[----:B------:R-:W-:Y:S01]  /*1fd0*/  UMOV UR12, UR36 ;  /* 0x00000024000c7c82 */ /* 0x000fe20008000000 */
[----:B------:R-:W-:Y:S01]  /*1fe0*/  UMOV UR9, UR17 ;  /* 0x0000001100097c82 */ /* 0x000fe20008000000 */
[----:B------:R-:W-:Y:S01]  /*1ff0*/  UMOV UR11, UR19 ;  /* 0x00000013000b7c82 */ /* 0x000fe20008000000 */
[----:B------:R1:W-:Y:S01]  /*2000*/  UTMALDG.3D [UR16], [UR30], desc[UR26] ;  /* 0x00001a101e0075b4 */ /* 0x0003e20008011000 */
[----:B------:R-:W-:Y:S01]  /*2010*/  UIADD3 UR24, UPT, UPT, UR24, 0x1, URZ ;  /* 0x0000000118187890 */ /* 0x000fe2000fffe0ff */
[----:B------:R-:W-:-:S03]  /*2020*/  UMOV UR25, UR6 ;  /* 0x0000000600197c82 */ /* 0x000fc60008000000 */
[----:B------:R-:W-:Y:S01]  /*2030*/  UISETP.NE.AND UP0, UPT, UR24, UR21, UPT ;  /* 0x000000151800728c */ /* 0x000fe2000bf05270 */
[----:B------:R1:W-:Y:S08]  /*2040*/  UTMALDG.3D [UR8], [UR28], desc[UR26] ;  /* 0x00001a081c0075b4 */ /* 0x0003f00008011000 */
[----:B------:R-:W-:Y:S05]  /*2050*/  BRA.U UP0, `(.L_x_32) ;  /* 0xfffffffd005c7547 */ /* 0x000fea000b83ffff */
.L_x_27:
[C---:B-1----:R-:W-:Y:S01]  /*2060*/  LEA R2, R14.reuse, UR4, 0x3 ;  /* 0x000000040e027c11 */ /* 0x042fe2000f8e18ff */
[----:B------:R-:W-:Y:S01]  /*2070*/  NOP ;  /* 0x0000000000007918 */ /* 0x000fe20000000000 */
[----:B--2---:R-:W-:Y:S02]  /*2080*/  SHF.L.U32 R3, R13, 0x1f, RZ ;  /* 0x0000001f0d037819 */ /* 0x004fe400000006ff */
[----:B------:R-:W-:Y:S02]  /*2090*/  LEA R4, R14, UR4, 0x4 ;  /* 0x000000040e047c11 */ /* 0x000fe4000f8e20ff */
[----:B------:R-:W1:Y:S02]  /*20a0*/  SYNCS.PHASECHK.TRANS64.TRYWAIT P0, [R2+URZ+0x250], R3 ;  /* 0x00025003020075a7 */ /* 0x000e6400080011ff */
[----:B-1----:R-:W-:Y:S05]  /*20b0*/  @!P0 BRA `(.L_x_33) ;  /* 0x00000064007c8947 */ /* 0x002fea0003800000 */
.L_x_139:
[----:B------:R-:W2:Y:S01]  /*20c0*/  LDS.128 R4, [R4+0x2e0] ;  /* 0x0002e00004047984 */ /* 0x000ea20000000c00 */
[----:B---3--:R-:W-:Y:S01]  /*20d0*/  ISETP.GE.AND P0, PT, R40, 0x1, PT ;  /* 0x000000012800780c */ /* 0x008fe20003f06270 */
[----:B-1----:R-:W-:Y:S01]  /*20e0*/  VIADD R2, R2, 0x260 ;  /* 0x0000026002027836 */ /* 0x002fe20000000000 */
[----:B------:R-:W-:Y:S01]  /*20f0*/  @!PT LDS RZ, [RZ] ;  /* 0x00000000fffff984 */ /* 0x000fe20000000800 */
[----:B------:R-:W-:Y:S01]  /*2100*/  @!PT LDS RZ, [RZ] ;  /* 0x00000000fffff984 */ /* 0x000fe20000000800 */
[----:B------:R-:W-:Y:S01]  /*2110*/  @!PT LDS RZ, [RZ] ;  /* 0x00000000fffff984 */ /* 0x000fe20000000800 */
[----:B------:R-:W-:Y:S01]  /*2120*/  @!PT LDS RZ, [RZ] ;  /* 0x00000000fffff984 */ /* 0x000fe20000000800 */
[----:B------:R1:W-:Y:S06]  /*2130*/  MEMBAR.ALL.CTA ;  /* 0x0000000000007992 */ /* 0x0003ec0000008000 */
[----:B-1----:R-:W1:Y:S01]  /*2140*/  FENCE.VIEW.ASYNC.S ;  /* 0x00000000000073c6 */ /* 0x002e620000000000 */
[----:B------:R-:W-:-:S04]  /*2150*/  PRMT R2, RZ, 0x654, R2 ;  /* 0x00000654ff027816 */ /* 0x000fc80000000002 */
[----:B-1----:R1:W-:Y:S01]  /*2160*/  SYNCS.ARRIVE.TRANS64.RED.A1T0 RZ, [R2+URZ], RZ ;  /* 0x000000ff02ff79a7 */ /* 0x0023e200081004ff */
[----:B--2---:R-:W-:-:S13]  /*2170*/  LOP3.LUT P2, RZ, R6, 0x1, RZ, 0xc0, !PT ;  /* 0x0000000106ff7812 */ /* 0x004fda000784c0ff */
[----:B------:R-:W-:Y:S01]  /*2180*/  @P2 SHF.R.U32.HI R3, RZ, 0x10, R5 ;  /* 0x00000010ff032819 */ /* 0x000fe20000011605 */
[----:B------:R-:W-:Y:S01]  /*2190*/  VOTEU.ANY UP0, P2 ;  /* 0x0000000000ff7886 */ /* 0x000fe20001000100 */
[----:B------:R-:W-:Y:S02]  /*21a0*/  @P2 MOV R11, R4 ;  /* 0x00000004000b2202 */ /* 0x000fe40000000f00 */
[----:B------:R-:W-:Y:S02]  /*21b0*/  @P2 R2UR.BROADCAST UR8, R3 ;  /* 0x00000000030822ca */ /* 0x000fe400008e0000 */
[----:B------:R-:W-:-:S11]  /*21c0*/  @P2 LOP3.LUT R8, R5, 0xffff, RZ, 0xc0, !PT ;  /* 0x0000ffff05082812 */ /* 0x000fd600078ec0ff */
[----:B------:R-:W-:Y:S01]  /*21d0*/  @UP0 UMOV UR36, UR8 ;  /* 0x0000000800240c82 */ /* 0x000fe20008000000 */
[----:B-1----:R-:W-:Y:S05]  /*21e0*/  @!P0 BRA `(.L_x_34) ;  /* 0x0000000000b88947 */ /* 0x002fea0003800000 */
[----:B------:R-:W4:Y:S01]  /*21f0*/  LDC.64 R4, c[0x0][0xb18] ;  /* 0x0002c600ff047b82 */ /* 0x000f220000000a00 */
[----:B------:R-:W-:-:S07]  /*2200*/  ISETP.NE.AND P3, PT, R40, 0x1, PT ;  /* 0x000000012800780c */ /* 0x000fce0003f65270 */
[----:B------:R-:W1:Y:S08]  /*2210*/  LDC.64 R6, c[0x0][0xb10] ;  /* 0x0002c400ff067b82 */ /* 0x000e700000000a00 */
[----:B------:R-:W2:Y:S08]  /*2220*/  LDC R16, c[0x0][0xb20] ;  /* 0x0002c800ff107b82 */ /* 0x000eb00000000800 */
[----:B------:R-:W3:Y:S01]  /*2230*/  LDC R18, c[0x0][0xb0c] ;  /* 0x0002c300ff127b82 */ /* 0x000ee20000000800 */
[----:B----4-:R-:W-:Y:S01]  /*2240*/  IMAD.HI.U32 R17, R0, R5, RZ ;  /* 0x0000000500117227 */ /* 0x010fe200078e00ff */
[----:B------:R-:W-:-:S03]  /*2250*/  ISETP.NE.AND P0, PT, R4, 0x1, PT ;  /* 0x000000010400780c */ /* 0x000fc60003f05270 */
[----:B------:R-:W-:-:S03]  /*2260*/  IMAD.HI.U32 R5, R8, R5, RZ ;  /* 0x0000000508057227 */ /* 0x000fc600078e00ff */
[----:B------:R-:W4:Y:S01]  /*2270*/  LDC.64 R2, c[0x0][0xb28] ;  /* 0x0002ca00ff027b82 */ /* 0x000f220000000a00 */
[----:B-1----:R-:W-:-:S04]  /*2280*/  IMAD.HI.U32 R20, R9, R6, RZ ;  /* 0x0000000609147227 */ /* 0x002fc800078e00ff */
[----:B------:R-:W-:Y:S01]  /*2290*/  IMAD.HI.U32 R22, R11, R6, RZ ;  /* 0x000000060b167227 */ /* 0x000fe200078e00ff */
[----:B------:R-:W-:Y:S02]  /*22a0*/  SHF.R.U32.HI R20, RZ, R7, R20 ;  /* 0x00000007ff147219 */ /* 0x000fe40000011614 */
[-C--:B--2---:R-:W-:Y:S02]  /*22b0*/  SHF.R.U32.HI R17, RZ, R16.reuse, R17 ;  /* 0x00000010ff117219 */ /* 0x084fe40000011611 */
[----:B------:R-:W-:Y:S02]  /*22c0*/  SHF.R.U32.HI R5, RZ, R16, R5 ;  /* 0x00000010ff057219 */ /* 0x000fe40000011605 */
[----:B------:R-:W-:Y:S02]  /*22d0*/  SEL R17, R0, R17, !P0 ;  /* 0x0000001100117207 */ /* 0x000fe40004000000 */
[----:B------:R-:W-:Y:S02]  /*22e0*/  SHF.R.U32.HI R22, RZ, R7, R22 ;  /* 0x00000007ff167219 */ /* 0x000fe40000011616 */
[----:B---3--:R-:W-:-:S02]  /*22f0*/  ISETP.NE.AND P1, PT, R18, 0x1, PT ;  /* 0x000000011200780c */ /* 0x008fc40003f25270 */
[----:B------:R-:W-:Y:S02]  /*2300*/  SEL R5, R8, R5, !P0 ;  /* 0x0000000508057207 */ /* 0x000fe40004000000 */
[----:B------:R-:W-:Y:S02]  /*2310*/  SEL R19, R9, R20, !P1 ;  /* 0x0000001409137207 */ /* 0x000fe40004800000 */
[----:B------:R-:W-:Y:S01]  /*2320*/  SEL R7, R11, R22, !P1 ;  /* 0x000000160b077207 */ /* 0x000fe20004800000 */
[----:B----4-:R-:W-:-:S04]  /*2330*/  IMAD.HI.U32 R20, R17, R2, RZ ;  /* 0x0000000211147227 */ /* 0x010fc800078e00ff */
[----:B------:R-:W-:Y:S01]  /*2340*/  IMAD.HI.U32 R6, R19, R2, RZ ;  /* 0x0000000213067227 */ /* 0x000fe200078e00ff */
[----:B------:R-:W-:-:S04]  /*2350*/  @P3 SHF.R.U32.HI R17, RZ, R3, R20 ;  /* 0x00000003ff113219 */ /* 0x000fc80000011614 */
[----:B------:R-:W-:Y:S01]  /*2360*/  @P3 SHF.R.U32.HI R19, RZ, R3, R6 ;  /* 0x00000003ff133219 */ /* 0x000fe20000011606 */
[----:B------:R-:W-:-:S04]  /*2370*/  IMAD R17, R40, R17, RZ ;  /* 0x0000001128117224 */ /* 0x000fc800078e02ff */
[----:B------:R-:W-:Y:S01]  /*2380*/  IMAD R6, R40, R19, RZ ;  /* 0x0000001328067224 */ /* 0x000fe200078e02ff */
[C---:B------:R-:W-:Y:S02]  /*2390*/  ISETP.GE.AND P0, PT, R5.reuse, R17, PT ;  /* 0x000000110500720c */ /* 0x040fe40003f06270 */
[----:B------:R-:W-:Y:S02]  /*23a0*/  IADD3 R17, PT, PT, -R5, RZ, RZ ;  /* 0x000000ff05117210 */ /* 0x000fe40007ffe1ff */
[----:B------:R-:W-:Y:S01]  /*23b0*/  ISETP.GE.OR P0, PT, R7, R6, P0 ;  /* 0x000000060700720c */ /* 0x000fe20000706670 */
[----:B------:R-:W-:-:S04]  /*23c0*/  IMAD.HI.U32 R6, R5, R2, RZ ;  /* 0x0000000205067227 */ /* 0x000fc800078e00ff */
[----:B------:R-:W-:Y:S01]  /*23d0*/  IMAD R8, R4, R17, R8 ;  /* 0x0000001104087224 */ /* 0x000fe200078e0208 */
[----:B------:R-:W-:-:S04]  /*23e0*/  SHF.R.U32.HI R6, RZ, R3, R6 ;  /* 0x00000003ff067219 */ /* 0x000fc80000011606 */
[----:B------:R-:W-:-:S03]  /*23f0*/  SEL R6, R5, R6, !P3 ;  /* 0x0000000605067207 */ /* 0x000fc60005800000 */
[----:B------:R-:W-:-:S04]  /*2400*/  @!P0 IMAD.HI.U32 R16, R7, R2, RZ ;  /* 0x0000000207108227 */ /* 0x000fc800078e00ff */
[----:B------:R-:W-:Y:S01]  /*2410*/  IMAD.MOV R2, RZ, RZ, -R6 ;  /* 0x000000ffff027224 */ /* 0x000fe200078e0a06 */
[----:B------:R-:W-:-:S03]  /*2420*/  @!P0 SHF.R.U32.HI R16, RZ, R3, R16 ;  /* 0x00000003ff108219 */ /* 0x000fc60000011610 */
[----:B------:R-:W-:Y:S01]  /*2430*/  IMAD R2, R40, R2, R5 ;  /* 0x0000000228027224 */ /* 0x000fe200078e0205 */
        /* <DEDUP_REMOVED lines=9> */
.L_x_34:
[----:B------:R-:W1:Y:S02]  /*24d0*/  LDCU UR8, c[0x0][0xb30] ;  /* 0x00016600ff0877ac */ /* 0x000e640008000800 */
[----:B-1----:R-:W-:-:S09]  /*24e0*/  UISETP.NE.AND UP0, UPT, UR8, 0x1, UPT ;  /* 0x000000010800788c */ /* 0x002fd2000bf05270 */
[----:B------:R-:W-:Y:S05]  /*24f0*/  BRA.U UP0, `(.L_x_35) ;  /* 0x0000000100407547 */ /* 0x000fea000b800000 */
[----:B------:R-:W1:Y:S08]  /*2500*/  LDC.64 R4, c[0x0][0xb10] ;  /* 0x0002c400ff047b82 */ /* 0x000e700000000a00 */
[----:B------:R-:W2:Y:S08]  /*2510*/  LDC.64 R2, c[0x0][0xb18] ;  /* 0x0002c600ff027b82 */ /* 0x000eb00000000a00 */
[----:B------:R-:W3:Y:S08]  /*2520*/  LDC R6, c[0x0][0xb20] ;  /* 0x0002c800ff067b82 */ /* 0x000ef00000000800 */
[----:B------:R-:W4:Y:S01]  /*2530*/  LDC R16, c[0x0][0xb0c] ;  /* 0x0002c300ff107b82 */ /* 0x000f220000000800 */
[----:B-1----:R-:W-:-:S05]  /*2540*/  IMAD.HI.U32 R4, R11, R4, RZ ;  /* 0x000000040b047227 */ /* 0x002fca00078e00ff */
[----:B------:R-:W-:Y:S01]  /*2550*/  SHF.R.U32.HI R4, RZ, R5, R4 ;  /* 0x00000005ff047219 */ /* 0x000fe20000011604 */
[----:B--2---:R-:W-:Y:S01]  /*2560*/  IMAD.HI.U32 R3, R8, R3, RZ ;  /* 0x0000000308037227 */ /* 0x004fe200078e00ff */
[----:B------:R-:W-:-:S04]  /*2570*/  ISETP.NE.AND P0, PT, R2, 0x1, PT ;  /* 0x000000010200780c */ /* 0x000fc80003f05270 */
[----:B---3--:R-:W-:-:S04]  /*2580*/  SHF.R.U32.HI R3, RZ, R6, R3 ;  /* 0x00000006ff037219 */ /* 0x008fc80000011603 */
[----:B------:R-:W-:Y:S02]  /*2590*/  SEL R3, R8, R3, !P0 ;  /* 0x0000000308037207 */ /* 0x000fe40004000000 */
[----:B----4-:R-:W-:-:S04]  /*25a0*/  ISETP.NE.AND P1, PT, R16, 0x1, PT ;  /* 0x000000011000780c */ /* 0x010fc80003f25270 */
[----:B------:R-:W-:-:S05]  /*25b0*/  SEL R4, R11, R4, !P1 ;  /* 0x000000040b047207 */ /* 0x000fca0004800000 */
[----:B------:R-:W-:Y:S02]  /*25c0*/  IMAD.IADD R5, R3, 0x1, -R4 ;  /* 0x0000000103057824 */ /* 0x000fe400078e0a04 */
[----:B------:R-:W-:Y:S02]  /*25d0*/  IMAD.IADD R3, R4, 0x1, -R3 ;  /* 0x0000000104037824 */ /* 0x000fe400078e0a03 */
[----:B------:R-:W-:Y:S02]  /*25e0*/  IMAD R11, R5, R16, R11 ;  /* 0x00000010050b7224 */ /* 0x000fe400078e020b */
[----:B------:R-:W-:-:S07]  /*25f0*/  IMAD R8, R3, R2, R8 ;  /* 0x0000000203087224 */ /* 0x000fce00078e0208 */
.L_x_35:
[----:B------:R-:W-:Y:S01]  /*2600*/  VIADD R14, R14, 0x1 ;  /* 0x000000010e0e7836 */ /* 0x000fe20000000000 */
[----:B------:R-:W-:Y:S01]  /*2610*/  PLOP3.LUT P1, PT, PT, PT, PT, 0x80, 0x8 ;  /* 0x000000000008781c */ /* 0x000fe20003f2f070 */
[----:B------:R-:W-:Y:S02]  /*2620*/  IMAD.IADD R21, R11, 0x1, R90 ;  /* 0x000000010b157824 */ /* 0x000fe400078e025a */
[----:B------:R-:W-:Y:S01]  /*2630*/  IMAD.IADD R20, R8, 0x1, R83 ;  /* 0x0000000108147824 */ /* 0x000fe200078e0253 */
[----:B------:R-:W-:-:S04]  /*2640*/  ISETP.NE.AND P0, PT, R14, 0x2, PT ;  /* 0x000000020e00780c */ /* 0x000fc80003f05270 */
[----:B------:R-:W-:Y:S02]  /*2650*/  SEL R2, RZ, 0x1, P0 ;  /* 0x00000001ff027807 */ /* 0x000fe40000000000 */
[----:B------:R-:W-:Y:S02]  /*2660*/  SEL R14, R14, RZ, P0 ;  /* 0x000000ff0e0e7207 */ /* 0x000fe40000000000 */
[----:B------:R-:W-:Y:S01]  /*2670*/  LOP3.LUT R13, R13, R2, RZ, 0x3c, !PT ;  /* 0x000000020d0d7212 */ /* 0x000fe200078e3cff */
[----:B------:R-:W-:Y:S06]  /*2680*/  @P2 BRA `(.L_x_36) ;  /* 0xfffffff000982947 */ /* 0x000fec000383ffff */
[----:B------:R-:W-:Y:S01]  /*2690*/  UIADD3 UR4, UPT, UPT, UR4, 0x110, URZ ;  /* 0x0000011004047890 */ /* 0x000fe2000fffe0ff */
[----:B------:R-:W-:-:S03]  /*26a0*/  SHF.L.U32 R3, R15, 0x1f, RZ ;  /* 0x0000001f0f037819 */ /* 0x000fc600000006ff */
[----:B------:R-:W-:-:S09]  /*26b0*/  ULEA UR5, UR6, UR4, 0x3 ;  /* 0x0000000406057291 */ /* 0x000fd2000f8e18ff */
[----:B------:R-:W1:Y:S02]  /*26c0*/  SYNCS.PHASECHK.TRANS64.TRYWAIT P0, [UR5], R3 ;  /* 0x00000003ff0075a7 */ /* 0x000e640008001105 */
[----:B-1----:R-:W-:Y:S05]  /*26d0*/  @!P0 BRA `(.L_x_37) ;  /* 0x0000006000088947 */ /* 0x002fea0003800000 */
.L_x_141:
[----:B------:R-:W-:-:S04]  /*26e0*/  UIADD3 UR6, UPT, UPT, UR6, 0x1, URZ ;  /* 0x0000000106067890 */ /* 0x000fc8000fffe0ff */
[----:B------:R-:W-:-:S04]  /*26f0*/  UISETP.NE.AND UP0, UPT, UR6, 0x22, UPT ;  /* 0x000000220600788c */ /* 0x000fc8000bf05270 */
[----:B------:R-:W-:Y:S02]  /*2700*/  USEL UR7, URZ, 0x1, UP0 ;  /* 0x00000001ff077887 */ /* 0x000fe40008000000 */
[----:B------:R-:W-:-:S04]  /*2710*/  USEL UR6, UR6, URZ, UP0 ;  /* 0x000000ff06067287 */ /* 0x000fc80008000000 */
[----:B------:R-:W-:Y:S01]  /*2720*/  ULEA UR5, UR6, UR4, 0x3 ;  /* 0x0000000406057291 */ /* 0x000fe2000f8e18ff */
[----:B------:R-:W-:-:S04]  /*2730*/  LOP3.LUT R2, R15, UR7, RZ, 0x3c, !PT ;  /* 0x000000070f027c12 */ /* 0x000fc8000f8e3cff */
[----:B-1----:R-:W-:-:S04]  /*2740*/  SHF.L.U32 R3, R2, 0x1f, RZ ;  /* 0x0000001f02037819 */ /* 0x002fc800000006ff */
[----:B------:R-:W1:Y:S02]  /*2750*/  SYNCS.PHASECHK.TRANS64.TRYWAIT P0, [UR5], R3 ;  /* 0x00000003ff0075a7 */ /* 0x000e640008001105 */
[----:B-1----:R-:W-:Y:S05]  /*2760*/  @!P0 BRA `(.L_x_38) ;  /* 0x0000005c00fc8947 */ /* 0x002fea0003800000 */
.L_x_143:
        /* <DEDUP_REMOVED lines=9> */
.L_x_145:
        /* <DEDUP_REMOVED lines=9> */
.L_x_147:
        /* <DEDUP_REMOVED lines=9> */
.L_x_149:
        /* <DEDUP_REMOVED lines=9> */
.L_x_151:
        /* <DEDUP_REMOVED lines=9> */
.L_x_153:
        /* <DEDUP_REMOVED lines=9> */
.L_x_155:
        /* <DEDUP_REMOVED lines=9> */
.L_x_157:
        /* <DEDUP_REMOVED lines=9> */
.L_x_159:
        /* <DEDUP_REMOVED lines=9> */
.L_x_161:
        /* <DEDUP_REMOVED lines=9> */
.L_x_163:
        /* <DEDUP_REMOVED lines=9> */
.L_x_165:
        /* <DEDUP_REMOVED lines=9> */
.L_x_167:
        /* <DEDUP_REMOVED lines=9> */
.L_x_169:
        /* <DEDUP_REMOVED lines=9> */
.L_x_171:
        /* <DEDUP_REMOVED lines=9> */
.L_x_173:
        /* <DEDUP_REMOVED lines=9> */
.L_x_175:
        /* <DEDUP_REMOVED lines=9> */
.L_x_177:
        /* <DEDUP_REMOVED lines=9> */
.L_x_179:
        /* <DEDUP_REMOVED lines=9> */
.L_x_181:
        /* <DEDUP_REMOVED lines=9> */
.L_x_183:
        /* <DEDUP_REMOVED lines=9> */
.L_x_185:
        /* <DEDUP_REMOVED lines=9> */
.L_x_187:
        /* <DEDUP_REMOVED lines=9> */
.L_x_189:
        /* <DEDUP_REMOVED lines=9> */
.L_x_191:
        /* <DEDUP_REMOVED lines=9> */
.L_x_193:
        /* <DEDUP_REMOVED lines=9> */
.L_x_195:
        /* <DEDUP_REMOVED lines=9> */
.L_x_197:
        /* <DEDUP_REMOVED lines=9> */
.L_x_199:
        /* <DEDUP_REMOVED lines=9> */
.L_x_201:
        /* <DEDUP_REMOVED lines=9> */
.L_x_203:
        /* <DEDUP_REMOVED lines=9> */
.L_x_205:
[----:B------:R-:W-:-:S04]  /*38e0*/  UIADD3 UR6, UPT, UPT, UR6, 0x1, URZ ;  /* 0x0000000106067890 */ /* 0x000fc8000fffe0ff */
[----:B------:R-:W-:-:S04]  /*38f0*/  UISETP.NE.AND UP0, UPT, UR6, 0x22, UPT ;  /* 0x000000220600788c */ /* 0x000fc8000bf05270 */
[----:B------:R-:W-:Y:S02]  /*3900*/  USEL UR5, URZ, 0x1, UP0 ;  /* 0x00000001ff057887 */ /* 0x000fe40008000000 */
[----:B------:R-:W-:-:S04]  /*3910*/  USEL UR6, UR6, URZ, UP0 ;  /* 0x000000ff06067287 */ /* 0x000fc80008000000 */
[----:B------:R-:W-:Y:S01]  /*3920*/  ULEA UR6, UR6, UR4, 0x3 ;  /* 0x0000000406067291 */ /* 0x000fe2000f8e18ff */
[----:B-1----:R-:W-:-:S04]  /*3930*/  LOP3.LUT R3, R2, UR5, RZ, 0x3c, !PT ;  /* 0x0000000502037c12 */ /* 0x002fc8000f8e3cff */
[----:B------:R-:W-:Y:S01]  /*3940*/  SHF.L.U32 R3, R3, 0x1f, RZ ;  /* 0x0000001f03037819 */ /* 0x000fe200000006ff */
[----:B----4-:R-:W-:-:S07]  /*3950*/  IMAD.U32 R0, RZ, RZ, UR6 ;  /* 0x00000006ff007e24 */ /* 0x010fce000f8e00ff */
.L_x_70:
[----:B-1----:R1:W2:Y:S02]  /*3960*/  SYNCS.PHASECHK.TRANS64.TRYWAIT P0, [R0+URZ], R3 ;  /* 0x00000003000075a7 */ /* 0x0022a400080011ff */
[----:B--2---:R-:W-:Y:S05]  /*3970*/  @!P0 NANOSLEEP.SYNCS 0x989680 ;  /* 0x009896800000895d */ /* 0x004fea0003900000 */
[----:B------:R-:W2:Y:S02]  /*3980*/  @!P0 SYNCS.PHASECHK.TRANS64 P0, [R0+URZ], R3 ;  /* 0x00000003000085a7 */ /* 0x000ea400080010ff */
[----:B--2---:R-:W-:Y:S05]  /*3990*/  @P0 EXIT ;  /* 0x000000000000094d */ /* 0x004fea0003800000 */
[----:B------:R-:W-:Y:S05]  /*39a0*/  BRA `(.L_x_70) ;  /* 0xfffffffc00ec7947 */ /* 0x000fea000383ffff */
.L_x_18:
[----:B------:R-:W-:-:S04]  /*39b0*/  UISETP.NE.AND UP1, UPT, UR37, URZ, UPT ;  /* 0x000000ff2500728c */ /* 0x000fc8000bf25270 */
[----:B------:R-:W-:-:S09]  /*39c0*/  UISETP.NE.OR UP1, UPT, UR8, 0x1, UP1 ;  /* 0x000000010800788c */ /* 0x000fd20008f25670 */
[----:B------:R-:W-:Y:S05]  /*39d0*/  BRA.U UP1, `(.L_x_71) ;  /* 0x0000000501487547 */ /* 0x000fea000b800000 */
[----:B------:R-:W-:Y:S01]  /*39e0*/  ISETP.NE.AND P2, PT, R2, RZ, PT ;  /* 0x000000ff0200720c */ /* 0x000fe20003f45270 */
[----:B------:R-:W-:Y:S01]  /*39f0*/  IMAD.MOV.U32 R12, RZ, RZ, 0x1 ;  /* 0x00000001ff0c7424 */ /* 0x000fe200078e00ff */
[----:B------:R-:W-:Y:S02]  /*3a00*/  CS2R R10, SRZ ;  /* 0x00000000000a7805 */ /* 0x000fe4000001ff00 */
[----:B------:R-:W-:Y:S01]  /*3a10*/  CS2R R8, SRZ ;  /* 0x0000000000087805 */ /* 0x000fe2000001ff00 */
[----:B------:R-:W-:Y:S01]  /*3a20*/  UMOV UR4, 0x400 ;  /* 0x0000040000047882 */ /* 0x000fe20000000000 */
[----:B------:R-:W-:Y:S01]  /*3a30*/  UMOV UR6, URZ ;  /* 0x000000ff00067c82 */ /* 0x000fe20008000000 */
[----:B------:R-:W-:-:S12]  /*3a40*/  ULEA UR37, UR37, UR4, 0x18 ;  /* 0x0000000425257291 */ /* 0x000fd8000f8ec0ff */
.L_x_75:
[----:B------:R-:W-:Y:S02]  /*3a50*/  LEA R0, R8, UR37, 0x3 ;  /* 0x0000002508007c11 */ /* 0x000fe4000f8e18ff */
[----:B------:R-:W-:-:S03]  /*3a60*/  SHF.L.U32 R5, R9, 0x1f, RZ ;  /* 0x0000001f09057819 */ /* 0x000fc600000006ff */
[----:B------:R-:W-:Y:S01]  /*3a70*/  VIADD R4, R0, 0x2c0 ;  /* 0x000002c000047836 */ /* 0x000fe20000000000 */
[----:B------:R-:W1:Y:S02]  /*3a80*/  SYNCS.PHASECHK.TRANS64.TRYWAIT P0, [R0+URZ+0x2b0], R5 ;  /* 0x0002b005000075a7 */ /* 0x000e6400080011ff */
[----:B-1----:R-:W-:Y:S05]  /*3a90*/  @!P0 BRA `(.L_x_72) ;  /* 0x0000005800308947 */ /* 0x002fea0003800000 */
.L_x_206:
[----:B------:R-:W-:Y:S01]  /*3aa0*/  ULEA UR5, UR6, UR37, 0x3 ;  /* 0x0000002506057291 */ /* 0x000fe2000f8e18ff */
[----:B------:R-:W-:Y:S02]  /*3ab0*/  PRMT R4, RZ, 0x654, R4 ;  /* 0x00000654ff047816 */ /* 0x000fe40000000004 */
[----:B-1----:R-:W-:Y:S01]  /*3ac0*/  SHF.L.U32 R5, R12, 0x1f, RZ ;  /* 0x0000001f0c057819 */ /* 0x002fe200000006ff */
[----:B------:R-:W-:Y:S01]  /*3ad0*/  UIADD3 UR4, UPT, UPT, UR5, 0x250, URZ ;  /* 0x0000025005047890 */ /* 0x000fe2000fffe0ff */
[----:B------:R1:W-:Y:S05]  /*3ae0*/  SYNCS.ARRIVE.TRANS64.RED.A1T0 RZ, [R4+URZ], RZ ;  /* 0x000000ff04ff79a7 */ /* 0x0003ea00081004ff */
[----:B------:R-:W-:Y:S01]  /*3af0*/  IMAD.U32 R7, RZ, RZ, UR4 ;  /* 0x00000004ff077e24 */ /* 0x000fe2000f8e00ff */
[----:B------:R-:W2:Y:S04]  /*3b00*/  SYNCS.PHASECHK.TRANS64.TRYWAIT P0, [UR5+0x260], R5 ;  /* 0x00026005ff0075a7 */ /* 0x000ea80008001105 */
[----:B------:R-:W-:Y:S01]  /*3b10*/  PRMT R6, R2, 0x654, R7 ;  /* 0x0000065402067816 */ /* 0x000fe20000000007 */
[----:B-1----:R-:W-:Y:S01]  /*3b20*/  @!P2 IMAD.MOV.U32 R4, RZ, RZ, 0x10 ;  /* 0x00000010ff04a424 */ /* 0x002fe200078e00ff */
[----:B--2---:R-:W-:Y:S06]  /*3b30*/  @!P0 BRA `(.L_x_73) ;  /* 0x00000058001c8947 */ /* 0x004fec0003800000 */
.L_x_208:
[----:B------:R-:W-:Y:S01]  /*3b40*/  ULEA UR4, UR6, UR37, 0x4 ;  /* 0x0000002506047291 */ /* 0x000fe2000f8e20ff */
[----:B------:R-:W-:Y:S01]  /*3b50*/  SEL R3, R6, R3, !P2 ;  /* 0x0000000306037207 */ /* 0x000fe20005000000 */
[----:B------:R-:W-:Y:S01]  /*3b60*/  UIADD3 UR5, UPT, UPT, UR5, 0x250, URZ ;  /* 0x0000025005057890 */ /* 0x000fe2000fffe0ff */
[----:B-1----:R-:W-:Y:S01]  /*3b70*/  LEA R0, R11, UR37, 0x3 ;  /* 0x000000250b007c11 */ /* 0x002fe2000f8e18ff */
[----:B------:R-:W-:Y:S01]  /*3b80*/  UIADD3 UR4, UPT, UPT, UR4, 0x2e0, URZ ;  /* 0x000002e004047890 */ /* 0x000fe2000fffe0ff */
[----:B------:R-:W-:Y:S01]  /*3b90*/  SHF.L.U32 R5, R10, 0x1f, RZ ;  /* 0x0000001f0a057819 */ /* 0x000fe200000006ff */
[----:B------:R1:W-:Y:S01]  /*3ba0*/  @!P2 SYNCS.ARRIVE.TRANS64.RED RZ, [R3+URZ], R4 ;  /* 0x0000000403ffa9a7 */ /* 0x0003e200080004ff */
[----:B------:R-:W-:Y:S01]  /*3bb0*/  UIADD3 UR6, UPT, UPT, UR6, 0x1, URZ ;  /* 0x0000000106067890 */ /* 0x000fe2000fffe0ff */
[----:B------:R-:W-:-:S03]  /*3bc0*/  VIADD R8, R8, 0x1 ;  /* 0x0000000108087836 */ /* 0x000fc60000000000 */
[----:B------:R-:W-:Y:S02]  /*3bd0*/  UISETP.NE.AND UP0, UPT, UR6, 0x2, UPT ;  /* 0x000000020600788c */ /* 0x000fe4000bf05270 */
[----:B------:R-:W-:Y:S06]  /*3be0*/  UGETNEXTWORKID.BROADCAST [UR4], [UR5] ;  /* 0x00000000040073ca */ /* 0x000fec0008000100 */
[----:B------:R-:W-:Y:S01]  /*3bf0*/  USEL UR4, URZ, 0x1, UP0 ;  /* 0x00000001ff047887 */ /* 0x000fe20008000000 */
[----:B------:R-:W-:Y:S01]  /*3c00*/  ISETP.NE.AND P0, PT, R8, 0x2, PT ;  /* 0x000000020800780c */ /* 0x000fe20003f05270 */
[----:B------:R-:W-:Y:S01]  /*3c10*/  USEL UR6, UR6, URZ, UP0 ;  /* 0x000000ff06067287 */ /* 0x000fe20008000000 */
[----:B------:R-:W2:Y:S03]  /*3c20*/  SYNCS.PHASECHK.TRANS64.TRYWAIT P1, [R0+URZ+0x250], R5 ;  /* 0x00025005000075a7 */ /* 0x000ea600080211ff */
[----:B------:R-:W-:Y:S01]  /*3c30*/  LOP3.LUT R12, R12, UR4, RZ, 0x3c, !PT ;  /* 0x000000040c0c7c12 */ /* 0x000fe2000f8e3cff */
[----:B-12---:R-:W-:Y:S07]  /*3c40*/  @!P1 BRA `(.L_x_74) ;  /* 0x0000005400f09947 */ /* 0x006fee0003800000 */
.L_x_209:
[C---:B------:R-:W-:Y:S01]  /*3c50*/  LEA R4, R11.reuse, UR37, 0x4 ;  /* 0x000000250b047c11 */ /* 0x040fe2000f8e20ff */
[----:B-1----:R-:W-:Y:S01]  /*3c60*/  VIADD R0, R0, 0x260 ;  /* 0x0000026000007836 */ /* 0x002fe20000000000 */
[----:B------:R-:W-:Y:S01]  /*3c70*/  SEL R8, R8, RZ, P0 ;  /* 0x000000ff08087207 */ /* 0x000fe20000000000 */
[----:B------:R-:W-:-:S03]  /*3c80*/  VIADD R11, R11, 0x1 ;  /* 0x000000010b0b7836 */ /* 0x000fc60000000000 */
[----:B------:R-:W1:Y:S01]  /*3c90*/  LDS.128 R4, [R4+0x2e0] ;  /* 0x0002e00004047984 */ /* 0x000e620000000c00 */
[----:B------:R-:W-:Y:S02]  /*3ca0*/  PRMT R0, RZ, 0x654, R0 ;  /* 0x00000654ff007816 */ /* 0x000fe40000000000 */
[C---:B------:R-:W-:Y:S01]  /*3cb0*/  ISETP.NE.AND P1, PT, R11.reuse, 0x2, PT ;  /* 0x000000020b00780c */ /* 0x040fe20003f25270 */
[----:B------:R-:W-:Y:S01]  /*3cc0*/  @!PT LDS RZ, [RZ] ;  /* 0x00000000fffff984 */ /* 0x000fe20000000800 */
[----:B------:R-:W-:Y:S01]  /*3cd0*/  @!PT LDS RZ, [RZ] ;  /* 0x00000000fffff984 */ /* 0x000fe20000000800 */
[----:B------:R-:W-:Y:S01]  /*3ce0*/  @!PT LDS RZ, [RZ] ;  /* 0x00000000fffff984 */ /* 0x000fe20000000800 */
[----:B------:R-:W-:Y:S01]  /*3cf0*/  @!PT LDS RZ, [RZ] ;  /* 0x00000000fffff984 */ /* 0x000fe20000000800 */
[----:B------:R2:W-:Y:S06]  /*3d00*/  MEMBAR.ALL.CTA ;  /* 0x0000000000007992 */ /* 0x0005ec0000008000 */
[----:B--2---:R-:W2:Y:S01]  /*3d10*/  FENCE.VIEW.ASYNC.S ;  /* 0x00000000000073c6 */ /* 0x004ea20000000000 */
[----:B------:R-:W-:Y:S01]  /*3d20*/  SEL R11, R11, RZ, P1 ;  /* 0x000000ff0b0b7207 */ /* 0x000fe20000800000 */
[----:B--2---:R2:W-:Y:S01]  /*3d30*/  SYNCS.ARRIVE.TRANS64.RED.A1T0 RZ, [R0+URZ], RZ ;  /* 0x000000ff00ff79a7 */ /* 0x0045e200081004ff */
[----:B-1----:R-:W-:-:S02]  /*3d40*/  LOP3.LUT P3, RZ, R6, 0x1, RZ, 0xc0, !PT ;  /* 0x0000000106ff7812 */ /* 0x002fc4000786c0ff */
[----:B------:R-:W-:-:S04]  /*3d50*/  SEL R5, RZ, 0x1, P1 ;  /* 0x00000001ff057807 */ /* 0x000fc80000800000 */
[----:B------:R-:W-:Y:S02]  /*3d60*/  LOP3.LUT R10, R10, R5, RZ, 0x3c, !PT ;  /* 0x000000050a0a7212 */ /* 0x000fe400078e3cff */
[----:B--2---:R-:W-:-:S04]  /*3d70*/  SEL R0, RZ, 0x1, P0 ;  /* 0x00000001ff007807 */ /* 0x004fc80000000000 */
[----:B------:R-:W-:Y:S01]  /*3d80*/  LOP3.LUT R9, R9, R0, RZ, 0x3c, !PT ;  /* 0x0000000009097212 */ /* 0x000fe200078e3cff */
[----:B------:R-:W-:Y:S06]  /*3d90*/  @P3 BRA `(.L_x_75) ;  /* 0xfffffffc002c3947 */ /* 0x000fec000383ffff */
[----:B------:R-:W-:Y:S01]  /*3da0*/  ULEA UR5, UR6, UR37, 0x3 ;  /* 0x0000002506057291 */ /* 0x000fe2000f8e18ff */
[----:B------:R-:W-:-:S08]  /*3db0*/  SHF.L.U32 R3, R12, 0x1f, RZ ;  /* 0x0000001f0c037819 */ /* 0x000fd000000006ff */
[----:B------:R-:W1:Y:S02]  /*3dc0*/  SYNCS.PHASECHK.TRANS64 P0, [UR5+0x260], R3 ;  /* 0x00026003ff0075a7 */ /* 0x000e640008001005 */
[----:B-1----:R-:W-:Y:S05]  /*3dd0*/  @P0 BRA `(.L_x_76) ;  /* 0x0000000000080947 */ /* 0x002fea0003800000 */
[----:B------:R-:W1:Y:S02]  /*3de0*/  SYNCS.PHASECHK.TRANS64.TRYWAIT P0, [UR5+0x260], R3 ;  /* 0x00026003ff0075a7 */ /* 0x000e640008001105 */
[----:B-1----:R-:W-:Y:S05]  /*3df0*/  @!P0 BRA `(.L_x_77) ;  /* 0x0000005400988947 */ /* 0x002fea0003800000 */
.L_x_76:
[----:B------:R-:W-:-:S04]  /*3e00*/  UIADD3 UR4, UPT, UPT, UR6, 0x1, URZ ;  /* 0x0000000106047890 */ /* 0x000fc8000fffe0ff */
[----:B------:R-:W-:-:S04]  /*3e10*/  UISETP.NE.AND UP0, UPT, UR4, 0x2, UPT ;  /* 0x000000020400788c */ /* 0x000fc8000bf05270 */
[----:B------:R-:W-:Y:S02]  /*3e20*/  USEL UR7, URZ, 0x1, UP0 ;  /* 0x00000001ff077887 */ /* 0x000fe40008000000 */
[----:B------:R-:W-:-:S04]  /*3e30*/  USEL UR4, UR4, URZ, UP0 ;  /* 0x000000ff04047287 */ /* 0x000fc80008000000 */
[----:B------:R-:W-:Y:S01]  /*3e40*/  ULEA UR4, UR4, UR37, 0x3 ;  /* 0x0000002504047291 */ /* 0x000fe2000f8e18ff */
[----:B-1----:R-:W-:-:S04]  /*3e50*/  LOP3.LUT R3, R12, UR7, RZ, 0x3c, !PT ;  /* 0x000000070c037c12 */ /* 0x002fc8000f8e3cff */
[----:B------:R-:W-:-:S04]  /*3e60*/  SHF.L.U32 R0, R3, 0x1f, RZ ;  /* 0x0000001f03007819 */ /* 0x000fc800000006ff */
[----:B------:R-:W1:Y:S02]  /*3e70*/  SYNCS.PHASECHK.TRANS64 P0, [UR4+0x260], R0 ;  /* 0x00026000ff0075a7 */ /* 0x000e640008001004 */
[----:B-1----:R-:W-:Y:S05]  /*3e80*/  @P0 EXIT ;  /* 0x000000000000094d */ /* 0x002fea0003800000 */
[----:B------:R-:W-:Y:S02]  /*3e90*/  SHF.L.U32 R3, R3, 0x1f, RZ ;  /* 0x0000001f03037819 */ /* 0x000fe400000006ff */
[----:B------:R-:W-:-:S07]  /*3ea0*/  MOV R0, UR4 ;  /* 0x0000000400007c02 */ /* 0x000fce0008000f00 */
.L_x_78:
[----:B-1----:R1:W2:Y:S02]  /*3eb0*/  SYNCS.PHASECHK.TRANS64.TRYWAIT P0, [R0+URZ+0x260], R3 ;  /* 0x00026003000075a7 */ /* 0x0022a400080011ff */
[----:B--2---:R-:W-:Y:S05]  /*3ec0*/  @!P0 NANOSLEEP.SYNCS 0x989680 ;  /* 0x009896800000895d */ /* 0x004fea0003900000 */
[----:B------:R-:W2:Y:S02]  /*3ed0*/  @!P0 SYNCS.PHASECHK.TRANS64 P0, [R0+URZ+0x260], R3 ;  /* 0x00026003000085a7 */ /* 0x000ea400080010ff */
[----:B--2---:R-:W-:Y:S05]  /*3ee0*/  @P0 EXIT ;  /* 0x000000000000094d */ /* 0x004fea0003800000 */
[----:B------:R-:W-:Y:S05]  /*3ef0*/  BRA `(.L_x_78) ;  /* 0xfffffffc00ec7947 */ /* 0x000fea000383ffff */
.L_x_71:
[----:B------:R-:W-:-:S09]  /*3f00*/  UISETP.NE.AND UP1, UPT, UR8, URZ, UPT ;  /* 0x000000ff0800728c */ /* 0x000fd2000bf25270 */
[----:B------:R-:W-:Y:S05]  /*3f10*/  BRA.U UP1, `(.L_x_79) ;  /* 0x0000000d01787547 */ /* 0x000fea000b800000 */
[----:B------:R-:W-:Y:S01]  /*3f20*/  UMOV UR4, 0x40 ;  /* 0x0000004000047882 */ /* 0x000fe20000000000 */
[----:B------:R-:W-:Y:S01]  /*3f30*/  NOP ;  /* 0x0000000000007918 */ /* 0x000fe20000000000 */
[----:B------:R-:W-:Y:S01]  /*3f40*/  ULEA UR4, UR37, UR4, 0x18 ;  /* 0x0000000425047291 */ /* 0x000fe2000f8ec0ff */
[----:B------:R-:W-:Y:S02]  /*3f50*/  UMOV UR5, 0x400 ;  /* 0x0000040000057882 */ /* 0x000fe40000000000 */
[----:B------:R-:W-:-:S06]  /*3f60*/  ULEA UR37, UR37, UR5, 0x18 ;  /* 0x0000000525257291 */ /* 0x000fcc000f8ec0ff */
[----:B------:R-:W1:Y:S02]  /*3f70*/  LDS.U8 R0, [UR4+0x1c] ;  /* 0x00001c04ff007984 */ /* 0x000e640008000000 */
[----:B-1----:R-:W-:-:S13]  /*3f80*/  ISETP.NE.AND P0, PT, R0, RZ, PT ;  /* 0x000000ff0000720c */ /* 0x002fda0003f05270 */
[----:B------:R-:W-:Y:S05]  /*3f90*/  @P0 BRA `(.L_x_80) ;  /* 0x0000000000580947 */ /* 0x000fea0003800000 */
[----:B------:R-:W-:-:S13]  /*3fa0*/  ELECT P0, URZ, PT ;  /* 0x0000000000ff782f */ /* 0x000fda0003800000 */
[----:B------:R-:W-:Y:S05]  /*3fb0*/  @!P0 BRA `(.L_x_81) ;  /* 0x0000000000608947 */ /* 0x000fea0003800000 */
[----:B------:R-:W-:Y:S01]  /*3fc0*/  UMOV UR5, 0x10 ;  /* 0x0000001000057882 */ /* 0x000fe20000000000 */
[----:B------:R-:W-:Y:S01]  /*3fd0*/  HFMA2 R0, -RZ, RZ, 0, 5.9604644775390625e-08 ;  /* 0x00000001ff007431 */ /* 0x000fe200000001ff */
[----:B------:R-:W-:-:S03]  /*3fe0*/  MOV R2, 0xffff ;  /* 0x0000ffff00027802 */ /* 0x000fc60000000f00 */
[----:B------:R-:W-:Y:S04]  /*3ff0*/  DEPBAR.LE SB1, 0x36 ;  /* 0x00009d800000791a */ /* 0x000fe80000000000 */
[----:B------:R-:W1:Y:S02]  /*4000*/  UTCATOMSWS.FIND_AND_SET.ALIGN UP0, UR5, UR5 ;  /* 0x00000005000575e3 */ /* 0x000e640008000800 */
[----:B-1----:R-:W-:Y:S01]  /*4010*/  MOV R3, UR5 ;  /* 0x0000000500037c02 */ /* 0x002fe20008000f00 */
[----:B------:R-:W-:Y:S06]  /*4020*/  BRA.U UP0, `(.L_x_82) ;  /* 0x0000000100187547 */ /* 0x000fec000b800000 */
.L_x_83:
[----:B------:R-:W-:Y:S05]  /*4030*/  NANOSLEEP 0x64 ;  /* 0x000000640000795d */ /* 0x000fea0003800000 */
[----:B------:R-:W-:-:S05]  /*4040*/  UMOV UR5, 0x10 ;  /* 0x0000001000057882 */ /* 0x000fca0000000000 */
[----:B------:R-:W-:Y:S04]  /*4050*/  DEPBAR.LE SB1, 0x36 ;  /* 0x00009d800000791a */ /* 0x000fe80000000000 */
[----:B------:R-:W1:Y:S02]  /*4060*/  UTCATOMSWS.FIND_AND_SET.ALIGN UP0, UR5, UR5 ;  /* 0x00000005000575e3 */ /* 0x000e640008000800 */
[----:B-1----:R-:W-:Y:S01]  /*4070*/  MOV R3, UR5 ;  /* 0x0000000500037c02 */ /* 0x002fe20008000f00 */
[----:B------:R-:W-:Y:S05]  /*4080*/  BRA.U !UP0, `(.L_x_83) ;  /* 0xfffffffd08e87547 */ /* 0x000fea000b83ffff */
.L_x_82:
[-C--:B------:R-:W-:Y:S02]  /*4090*/  SHF.L.U32 R2, R2, R3.reuse, RZ ;  /* 0x0000000302027219 */ /* 0x080fe400000006ff */
[----:B------:R-:W-:Y:S01]  /*40a0*/  SHF.L.U32 R0, R0, R3, RZ ;  /* 0x0000000300007219 */ /* 0x000fe200000006ff */
[----:B------:R-:W-:Y:S02]  /*40b0*/  IMAD.SHL.U32 R3, R3, 0x20, RZ ;  /* 0x0000002003037824 */ /* 0x000fe400078e00ff */
[----:B------:R1:W-:Y:S04]  /*40c0*/  ATOMS.OR RZ, [UR4+0x14], R2 ;  /* 0x00001402ffff798c */ /* 0x0003e8000b000004 */
[----:B------:R1:W-:Y:S04]  /*40d0*/  ATOMS.OR RZ, [UR4+0x18], R0 ;  /* 0x00001800ffff798c */ /* 0x0003e8000b000004 */
[----:B------:R1:W-:Y:S01]  /*40e0*/  STS [UR37+0x300], R3 ;  /* 0x00030003ff007988 */ /* 0x0003e20008000825 */
[----:B------:R-:W-:Y:S05]  /*40f0*/  BRA `(.L_x_81) ;  /* 0x0000000000107947 */ /* 0x000fea0003800000 */
.L_x_80:
[----:B------:R-:W-:Y:S02]  /*4100*/  MOV R0, 0xffffffff ;  /* 0xffffffff00007802 */ /* 0x000fe40000000f00 */
[----:B------:R-:W-:-:S03]  /*4110*/  MOV R2, 0x4140 ;  /* 0x0000414000027802 */ /* 0x000fc60000000f00 */
[----:B------:R1:W-:Y:S04]  /*4120*/  STS [UR37+0x300], R0 ;  /* 0x00030000ff007988 */ /* 0x0003e80008000825 */
[----:B-1-3-5:R-:W-:Y:S05]  /*4130*/  CALL.REL.NOINC `($__internal_1_$__cuda_sm10x_tcgen05_guardrail_trap_phase_invalid_during_alloc) ;  /* 0x0000005800547944 */ /* 0x02afea0003c00000 */
.L_x_81:
[----:B------:R-:W-:Y:S05]  /*4140*/  WARPSYNC.ALL ;  /* 0x0000000000007948 */ /* 0x000fea0003800000 */
[----:B------:R-:W2:Y:S01]  /*4150*/  S2UR UR6, SR_CgaCtaId ;  /* 0x00000000000679c3 */ /* 0x000ea20000008800 */
[----:B------:R-:W-:Y:S01]  /*4160*/  UMOV UR4, 0x400 ;  /* 0x0000040000047882 */ /* 0x000fe20000000000 */
[----:B------:R-:W-:-:S06]  /*4170*/  NOP ;  /* 0x0000000000007918 */ /* 0x000fcc0000000000 */
[----:B------:R-:W-:Y:S06]  /*4180*/  BAR.ARV 0x6, 0xa0 ;  /* 0x0182800000007b1d */ /* 0x000fec0000002000 */
[----:B------:R-:W4:Y:S01]  /*4190*/  LDCU UR7, c[0x0][0x38c] ;  /* 0x00007180ff0777ac */ /* 0x000f220008000800 */
[----:B------:R-:W-:Y:S01]  /*41a0*/  IMAD.MOV.U32 R11, RZ, RZ, 0x1 ;  /* 0x00000001ff0b7424 */ /* 0x000fe200078e00ff */
[----:B------:R-:W-:Y:S01]  /*41b0*/  CS2R R8, SRZ ;  /* 0x0000000000087805 */ /* 0x000fe2000001ff00 */
[----:B------:R-:W-:Y:S01]  /*41c0*/  IMAD.MOV.U32 R10, RZ, RZ, RZ ;  /* 0x000000ffff0a7224 */ /* 0x000fe200078e00ff */
[----:B------:R-:W-:Y:S01]  /*41d0*/  UMOV UR16, URZ ;  /* 0x000000ff00107c82 */ /* 0x000fe20008000000 */
[----:B------:R-:W-:Y:S01]  /*41e0*/  UMOV UR15, URZ ;  /* 0x000000ff000f7c82 */ /* 0x000fe20008000000 */
[----:B------:R-:W-:Y:S01]  /*41f0*/  UMOV UR20, 0x0 ;  /* 0x0000000000147882 */ /* 0x000fe20000000000 */
[----:B------:R-:W-:Y:S01]  /*4200*/  UMOV UR21, 0x42184a0 ;  /* 0x042184a000157882 */ /* 0x000fe20000000000 */
[----:B--2---:R-:W-:Y:S01]  /*4210*/  ULEA UR6, UR6, UR4, 0x18 ;  /* 0x0000000406067291 */ /* 0x004fe2000f8ec0ff */
[----:B------:R-:W2:Y:S03]  /*4220*/  LDCU UR4, c[0x0][0x38c] ;  /* 0x00007180ff0477ac */ /* 0x000ea60008000800 */
[----:B------:R-:W-:-:S02]  /*4230*/  UIADD3 UR18, UPT, UPT, UR6, 0x4600, URZ ;  /* 0x0000460006127890 */ /* 0x000fc4000fffe0ff */
[----:B----4-:R-:W-:-:S03]  /*4240*/  UIADD3 UR7, UPT, UPT, UR7, 0x1f, URZ ;  /* 0x0000001f07077890 */ /* 0x010fc6000fffe0ff */
[----:B-1----:R-:W1:Y:S01]  /*4250*/  LDS R0, [UR6+0x300] ;  /* 0x00030006ff007984 */ /* 0x002e620008000800 */
[----:B------:R-:W-:Y:S02]  /*4260*/  UIADD3 UR17, UPT, UPT, UR6, 0x15600, URZ ;  /* 0x0001560006117890 */ /* 0x000fe4000fffe0ff */
[----:B------:R-:W-:Y:S02]  /*4270*/  USHF.R.S32.HI UR5, URZ, 0x1f, UR7 ;  /* 0x0000001fff057899 */ /* 0x000fe40008011407 */
[----:B------:R-:W-:Y:S02]  /*4280*/  USHF.R.U32.HI UR18, URZ, 0x4, UR18 ;  /* 0x00000004ff127899 */ /* 0x000fe40008011612 */
[----:B------:R-:W-:Y:S02]  /*4290*/  ULEA.HI UR5, UR5, UR7, URZ, 0x5 ;  /* 0x0000000705057291 */ /* 0x000fe4000f8f28ff */
[----:B------:R-:W-:Y:S02]  /*42a0*/  USHF.R.U32.HI UR17, URZ, 0x4, UR17 ;  /* 0x00000004ff117899 */ /* 0x000fe40008011611 */
[----:B------:R-:W-:-:S02]  /*42b0*/  USHF.R.S32.HI UR5, URZ, 0x5, UR5 ;  /* 0x00000005ff057899 */ /* 0x000fc40008011405 */
[----:B------:R-:W-:Y:S02]  /*42c0*/  ULOP3.LUT UR18, UR18, 0x3fff, URZ, 0xc0, !UPT ;  /* 0x00003fff12127892 */ /* 0x000fe4000f8ec0ff */
[----:B------:R-:W-:Y:S02]  /*42d0*/  UISETP.LT.AND UP0, UPT, UR5, 0x1, UPT ;  /* 0x000000010500788c */ /* 0x000fe4000bf01270 */
[----:B------:R-:W-:Y:S02]  /*42e0*/  ULOP3.LUT UR17, UR17, 0x3fff, URZ, 0xc0, !UPT ;  /* 0x00003fff11117892 */ /* 0x000fe4000f8ec0ff */
[----:B------:R-:W-:Y:S02]  /*42f0*/  USEL UR10, UR5, 0x1, !UP0 ;  /* 0x00000001050a7887 */ /* 0x000fe4000c000000 */
[----:B--2---:R-:W-:Y:S02]  /*4300*/  UISETP.GE.AND UP3, UPT, UR4, 0x1, UPT ;  /* 0x000000010400788c */ /* 0x004fe4000bf66270 */
[----:B------:R-:W-:Y:S01]  /*4310*/  UIADD3 UR10, UPT, UPT, -UR10, URZ, URZ ;  /* 0x000000ff0a0a7290 */ /* 0x000fe2000fffe1ff */
[----:B-1----:R-:W-:-:S15]  /*4320*/  R2UR UR19, R0 ;  /* 0x00000000001372ca */ /* 0x002fde00000e0000 */
.L_x_90:
[----:B------:R-:W-:Y:S02]  /*4330*/  LEA R0, R10, UR6, 0x3 ;  /* 0x000000060a007c11 */ /* 0x000fe4000f8e18ff */
[----:B------:R-:W-:Y:S02]  /*4340*/  SHF.L.U32 R5, R9, 0x1f, RZ ;  /* 0x0000001f09057819 */ /* 0x000fe400000006ff */
[----:B------:R-:W-:Y:S01]  /*4350*/  PLOP3.LUT P0, PT, PT, PT, UP3, 0x80, 0x8 ;  /* 0x000000000008781c */ /* 0x000fe20003f0f038 */
[----:B------:R-:W-:Y:S01]  /*4360*/  VIADD R3, R0, 0x260 ;  /* 0x0000026000037836 */ /* 0x000fe20000000000 */
[----:B-1----:R-:W1:Y:S02]  /*4370*/  SYNCS.PHASECHK.TRANS64.TRYWAIT P1, [R0+URZ+0x250], R5 ;  /* 0x00025005000075a7 */ /* 0x002e6400080211ff */
[----:B-1--4-:R-:W-:Y:S09]  /*4380*/  @!P1 BRA `(.L_x_84) ;  /* 0x00000050004c9947 */ /* 0x012ff20003800000 */
.L_x_211:
[----:B------:R-:W-:Y:S01]  /*4390*/  LEA R4, R10, UR6, 0x4 ;  /* 0x000000060a047c11 */ /* 0x000fe2000f8e20ff */
[----:B------:R-:W-:Y:S01]  /*43a0*/  @UP3 ULEA UR4, UR15, UR6, 0x3 ;  /* 0x000000060f043291 */ /* 0x000fe2000f8e18ff */
[----:B------:R-:W-:Y:S01]  /*43b0*/  PLOP3.LUT P2, PT, PT, PT, PT, 0x80, 0x8 ;  /* 0x000000000008781c */ /* 0x000fe20003f4f070 */
[----:B------:R-:W-:Y:S01]  /*43c0*/  ULEA UR9, UR16, UR6, 0x3 ;  /* 0x0000000610097291 */ /* 0x000fe2000f8e18ff */
[----:B------:R-:W-:Y:S02]  /*43d0*/  PRMT R3, RZ, 0x654, R3 ;  /* 0x00000654ff037816 */ /* 0x000fe40000000003 */
[----:B-1----:R-:W1:Y:S01]  /*43e0*/  LDS.128 R4, [R4+0x2e0] ;  /* 0x0002e00004047984 */ /* 0x002e620000000c00 */
[----:B------:R-:W-:Y:S02]  /*43f0*/  @P0 SHF.L.U32 R2, R8, 0x1f, RZ ;  /* 0x0000001f08020819 */ /* 0x000fe400000006ff */
[----:B------:R-:W-:Y:S01]  /*4400*/  SHF.L.U32 R0, R11, 0x1f, RZ ;  /* 0x0000001f0b007819 */ /* 0x000fe200000006ff */
[----:B------:R-:W-:Y:S01]  /*4410*/  @!PT LDS RZ, [RZ] ;  /* 0x00000000fffff984 */ /* 0x000fe20000000800 */
[----:B------:R-:W-:Y:S01]  /*4420*/  @!PT LDS RZ, [RZ] ;  /* 0x00000000fffff984 */ /* 0x000fe20000000800 */
[----:B------:R-:W-:Y:S01]  /*4430*/  @!PT LDS RZ, [RZ] ;  /* 0x00000000fffff984 */ /* 0x000fe20000000800 */
[----:B------:R-:W-:Y:S01]  /*4440*/  @!PT LDS RZ, [RZ] ;  /* 0x00000000fffff984 */ /* 0x000fe20000000800 */
[----:B------:R2:W-:Y:S06]  /*4450*/  MEMBAR.ALL.CTA ;  /* 0x0000000000007992 */ /* 0x0005ec0000008000 */
[----:B--2---:R-:W2:Y:S02]  /*4460*/  FENCE.VIEW.ASYNC.S ;  /* 0x00000000000073c6 */ /* 0x004ea40000000000 */
[----:B--2---:R2:W-:Y:S01]  /*4470*/  SYNCS.ARRIVE.TRANS64.RED.A1T0 RZ, [R3+URZ], RZ ;  /* 0x000000ff03ff79a7 */ /* 0x0045e200081004ff */
[----:B------:R2:W4:Y:S01]  /*4480*/  @P0 SYNCS.PHASECHK.TRANS64.TRYWAIT P2, [UR4], R2 ;  /* 0x00000002ff0005a7 */ /* 0x0005220008041104 */
[----:B-1----:R-:W-:Y:S01]  /*4490*/  LOP3.LUT P1, RZ, R6, 0x1, RZ, 0xc0, !PT ;  /* 0x0000000106ff7812 */ /* 0x002fe2000782c0ff */
[----:B------:R-:W1:Y:S02]  /*44a0*/  SYNCS.PHASECHK.TRANS64.TRYWAIT P0, [UR9+0x290], R0 ;  /* 0x00029000ff0075a7 */ /* 0x000e640008001109 */
[----:B-12-4-:R-:W-:Y:S10]  /*44b0*/  @!P0 BRA `(.L_x_85) ;  /* 0x0000005000148947 */ /* 0x016ff40003800000 */
.L_x_213:
[----:B------:R-:W-:Y:S01]  /*44c0*/  IADD3 R10, PT, PT, R10, 0x1, RZ ;  /* 0x000000010a0a7810 */ /* 0x000fe20007ffe0ff */
[----:B------:R-:W-:Y:S06]  /*44d0*/  BRA.U !UP3, `(.L_x_86) ;  /* 0x000000010ba87547 */ /* 0x000fec000b800000 */
[----:B------:R-:W-:Y:S02]  /*44e0*/  ULEA.HI UR8, UR16, UR16, URZ, 0x1 ;  /* 0x0000001010087291 */ /* 0x000fe4000f8f08ff */
[----:B------:R-:W-:Y:S02]  /*44f0*/  UPLOP3.LUT UP4, UPT, UPT, UPT, UPT, 0x40, 0x4 ;  /* 0x000000000004789c */ /* 0x000fe40003f8e870 */
[----:B------:R-:W-:Y:S02]  /*4500*/  USHF.L.U32 UR4, UR8, 0x6, URZ ;  /* 0x0000000608047899 */ /* 0x000fe400080006ff */
[----:B------:R-:W-:Y:S02]  /*4510*/  ULOP3.LUT UR8, UR8, 0xffe, URZ, 0xc0, !UPT ;  /* 0x00000ffe08087892 */ /* 0x000fe4000f8ec0ff */
[----:B------:R-:W-:Y:S02]  /*4520*/  ULOP3.LUT UR4, UR4, 0xffffff80, URZ, 0xc0, !UPT ;  /* 0xffffff8004047892 */ /* 0x000fe4000f8ec0ff */
[----:B------:R-:W-:-:S02]  /*4530*/  UIADD3 UR8, UPT, UPT, -UR8, UR16, URZ ;  /* 0x0000001008087290 */ /* 0x000fc4000fffe1ff */
[----:B------:R-:W-:Y:S01]  /*4540*/  UIADD3 UR4, UPT, UPT, UR19, UR4, URZ ;  /* 0x0000000413047290 */ /* 0x000fe2000fffe0ff */
[----:B------:R-:W-:Y:S01]  /*4550*/  UMOV UR14, UR10 ;  /* 0x0000000a000e7c82 */ /* 0x000fe20008000000 */
[----:B------:R-:W-:Y:S02]  /*4560*/  UMOV UR13, UR5 ;  /* 0x00000005000d7c82 */ /* 0x000fe40008000000 */
[----:B------:R-:W-:Y:S01]  /*4570*/  ULEA UR8, UR8, UR4, 0x14 ;  /* 0x0000000408087291 */ /* 0x000fe2000f8ea0ff */
[----:B------:R-:W-:-:S11]  /*4580*/  UMOV UR12, UR15 ;  /* 0x0000000f000c7c82 */ /* 0x000fd60008000000 */
.L_x_89:
[----:B------:R-:W-:Y:S02]  /*4590*/  UIADD3 UR14, UPT, UPT, UR14, 0x1, URZ ;  /* 0x000000010e0e7890 */ /* 0x000fe4000fffe0ff */
[----:B--2---:R-:W-:Y:S02]  /*45a0*/  ULEA UR7, UR12, UR6, 0x3 ;  /* 0x000000060c077291 */ /* 0x004fe4000f8e18ff */
[----:B------:R-:W-:Y:S01]  /*45b0*/  UISETP.NE.AND UP0, UPT, UR14, URZ, UPT ;  /* 0x000000ff0e00728c */ /* 0x000fe2000bf05270 */
[----:B----4-:R-:W-:Y:S10]  /*45c0*/  @P2 BRA `(.L_x_87) ;  /* 0x00000000000c2947 */ /* 0x010ff40003800000 */
[----:B-1----:R-:W-:Y:S04]  /*45d0*/  SHF.L.U32 R3, R8, 0x1f, RZ ;  /* 0x0000001f08037819 */ /* 0x002fe800000006ff */
[----:B------:R-:W1:Y:S02]  /*45e0*/  SYNCS.PHASECHK.TRANS64.TRYWAIT P0, [UR7], R3 ;  /* 0x00000003ff0075a7 */ /* 0x000e640008001107 */
[----:B-1----:R-:W-:Y:S05]  /*45f0*/  @!P0 BRA `(.L_x_88) ;  /* 0x0000004c00dc8947 */ /* 0x002fea0003800000 */
.L_x_87:
[----:B------:R-:W-:Y:S01]  /*4600*/  UISETP.NE.AND UP1, UPT, UR13, 0x1, UPT ;  /* 0x000000010d00788c */ /* 0x000fe2000bf25270 */
[----:B------:R-:W-:Y:S01]  /*4610*/  PLOP3.LUT P2, PT, PT, PT, PT, 0x80, 0x8 ;  /* 0x000000000008781c */ /* 0x000fe20003f4f070 */
[----:B------:R-:W-:Y:S02]  /*4620*/  UIADD3 UR15, UPT, UPT, UR12, 0x1, URZ ;  /* 0x000000010c0f7890 */ /* 0x000fe4000fffe0ff */
[----:B------:R-:W-:Y:S02]  /*4630*/  UIADD3 UR7, UPT, UPT, UR7, 0x110, URZ ;  /* 0x0000011007077890 */ /* 0x000fe4000fffe0ff */
[----:B------:R-:W-:Y:S01]  /*4640*/  UISETP.NE.AND UP2, UPT, UR15, 0x22, UPT ;  /* 0x000000220f00788c */ /* 0x000fe2000bf45270 */
[----:B------:R-:W-:Y:S01]  /*4650*/  PLOP3.LUT P0, PT, PT, PT, UP1, 0x80, 0x8 ;  /* 0x000000000008781c */ /* 0x000fe20003f0f018 */
[----:B------:R-:W-:Y:S02]  /*4660*/  UIADD3 UR13, UPT, UPT, UR13, -0x1, URZ ;  /* 0xffffffff0d0d7890 */ /* 0x000fe4000fffe0ff */
[----:B------:R-:W-:Y:S02]  /*4670*/  USEL UR11, URZ, 0x1, UP2 ;  /* 0x00000001ff0b7887 */ /* 0x000fe40009000000 */
[----:B------:R-:W-:Y:S01]  /*4680*/  USEL UR15, UR15, URZ, UP2 ;  /* 0x000000ff0f0f7287 */ /* 0x000fe20009000000 */
[----:B------:R-:W-:Y:S01]  /*4690*/  UMOV UR23, 0x40004040 ;  /* 0x4000404000177882 */ /* 0x000fe20000000000 */
[----:B------:R-:W-:Y:S02]  /*46a0*/  UMOV UR25, 0x80004020 ;  /* 0x8000402000197882 */ /* 0x000fe40000000000 */
[----:B------:R-:W-:Y:S01]  /*46b0*/  @UP1 ULEA UR4, UR15, UR6, 0x3 ;  /* 0x000000060f041291 */ /* 0x000fe2000f8e18ff */
[----:B------:R-:W-:Y:S01]  /*46c0*/  LOP3.LUT R8, R8, UR11, RZ, 0x3c, !PT ;  /* 0x0000000b08087c12 */ /* 0x000fe2000f8e3cff */
[----:B------:R-:W-:Y:S03]  /*46d0*/  USHF.L.U32 UR11, UR12, 0x7, URZ ;  /* 0x000000070c0b7899 */ /* 0x000fe600080006ff */
[----:B-1----:R-:W-:Y:S01]  /*46e0*/  @P0 SHF.L.U32 R0, R8, 0x1f, RZ ;  /* 0x0000001f08000819 */ /* 0x002fe200000006ff */
[----:B------:R-:W-:Y:S03]  /*46f0*/  UIADD3 UR24, UPT, UPT, UR18, UR11, URZ ;  /* 0x0000000b12187290 */ /* 0x000fe6000fffe0ff */
[----:B------:R2:W4:Y:S01]  /*4700*/  @P0 SYNCS.PHASECHK.TRANS64.TRYWAIT P2, [UR4], R0 ;  /* 0x00000000ff0005a7 */ /* 0x0005220008041104 */
[----:B------:R-:W-:Y:S03]  /*4710*/  USHF.L.U32 UR4, UR12, 0x8, URZ ;  /* 0x000000080c047899 */ /* 0x000fe600080006ff */
[----:B------:R-:W-:Y:S01]  /*4720*/  UMOV UR12, UR15 ;  /* 0x0000000f000c7c82 */ /* 0x000fe20008000000 */
[----:B------:R-:W-:Y:S09]  /*4730*/  UIADD3 UR22, UPT, UPT, UR17, UR4, URZ ;  /* 0x0000000411167290 */ /* 0x000ff2000fffe0ff */
[----:B------:R2:W-:Y:S01]  /*4740*/  UTCIMMA gdesc[UR24], gdesc[UR22], tmem[UR8], tmem[UR20], idesc[UR21], UP4 ;  /* 0x00ff1416180075ea */ /* 0x0005e2000a000108 */
[----:B------:R-:W-:Y:S01]  /*4750*/  UPLOP3.LUT UP4, UPT, UPT, UPT, UPT, 0x80, 0x8 ;  /* 0x000000000008789c */ /* 0x000fe20003f8f070 */
[----:B------:R2:W-:Y:S01]  /*4760*/  UTCBAR [UR7], URZ ;  /* 0x000000ff070073e9 */ /* 0x0005e200080000ff */
[----:B------:R-:W-:Y:S09]  /*4770*/  BRA.U UP0, `(.L_x_89) ;  /* 0xfffffffd00847547 */ /* 0x000ff2000b83ffff */
.L_x_86:
[----:B------:R-:W-:Y:S01]  /*4780*/  UIADD3 UR16, UPT, UPT, UR16, 0x1, URZ ;  /* 0x0000000110107890 */ /* 0x000fe2000fffe0ff */
[C---:B------:R-:W-:Y:S01]  /*4790*/  ISETP.NE.AND P0, PT, R10.reuse, 0x2, PT ;  /* 0x000000020a00780c */ /* 0x040fe20003f05270 */
[----:B------:R-:W-:Y:S02]  /*47a0*/  UIADD3 UR9, UPT, UPT, UR9, 0x270, URZ ;  /* 0x0000027009097890 */ /* 0x000fe4000fffe0ff */
[----:B------:R-:W-:Y:S01]  /*47b0*/  UISETP.NE.AND UP0, UPT, UR16, 0x4, UPT ;  /* 0x000000041000788c */ /* 0x000fe2000bf05270 */
[----:B-12---:R-:W-:Y:S02]  /*47c0*/  SEL R0, RZ, 0x1, P0 ;  /* 0x00000001ff007807 */ /* 0x006fe40000000000 */
[----:B------:R-:W-:Y:S01]  /*47d0*/  SEL R10, R10, RZ, P0 ;  /* 0x000000ff0a0a7207 */ /* 0x000fe20000000000 */
[----:B------:R-:W-:Y:S01]  /*47e0*/  USEL UR4, URZ, 0x1, UP0 ;  /* 0x00000001ff047887 */ /* 0x000fe20008000000 */
[----:B------:R-:W-:Y:S01]  /*47f0*/  LOP3.LUT R9, R9, R0, RZ, 0x3c, !PT ;  /* 0x0000000009097212 */ /* 0x000fe200078e3cff */
[----:B------:R-:W-:Y:S01]  /*4800*/  USEL UR16, UR16, URZ, UP0 ;  /* 0x000000ff10107287 */ /* 0x000fe20008000000 */
[----:B------:R1:W-:Y:S03]  /*4810*/  UTCBAR [UR9], URZ ;  /* 0x000000ff090073e9 */ /* 0x0003e600080000ff */
[----:B------:R-:W-:Y:S01]  /*4820*/  LOP3.LUT R11, R11, UR4, RZ, 0x3c, !PT ;  /* 0x000000040b0b7c12 */ /* 0x000fe2000f8e3cff */
[----:B------:R-:W-:Y:S07]  /*4830*/  @P1 BRA `(.L_x_90) ;  /* 0xfffffff800bc1947 */ /* 0x000fee000383ffff */
[----:B------:R-:W2:Y:S01]  /*4840*/  S2UR UR4, SR_CgaCtaId ;  /* 0x00000000000479c3 */ /* 0x000ea20000008800 */
[----:B------:R-:W-:Y:S01]  /*4850*/  ELECT P0, URZ, PT ;  /* 0x0000000000ff782f */ /* 0x000fe20003800000 */
[----:B------:R-:W-:Y:S01]  /*4860*/  IMAD.MOV.U32 R0, RZ, RZ, 0x1 ;  /* 0x00000001ff007424 */ /* 0x000fe200078e00ff */
[----:B------:R-:W-:Y:S01]  /*4870*/  UIADD3 UR6, UPT, UPT, UR6, 0x290, URZ ;  /* 0x0000029006067890 */ /* 0x000fe2000fffe0ff */
[----:B------:R-:W-:Y:S01]  /*4880*/  SHF.L.U32 R3, R11, 0x1f, RZ ;  /* 0x0000001f0b037819 */ /* 0x000fe200000006ff */
[----:B------:R-:W-:-:S03]  /*4890*/  UMOV UR5, 0x40 ;  /* 0x0000004000057882 */ /* 0x000fc60000000000 */
[----:B------:R-:W-:Y:S01]  /*48a0*/  UVIRTCOUNT.DEALLOC.SMPOOL 0x80 ;  /* 0x000000800000784c */ /* 0x000fe20000000000 */
[----:B--2---:R-:W-:Y:S02]  /*48b0*/  ULEA UR4, UR4, UR5, 0x18 ;  /* 0x0000000504047291 */ /* 0x004fe4000f8ec0ff */
[----:B------:R-:W-:-:S07]  /*48c0*/  ULEA UR5, UR16, UR6, 0x3 ;  /* 0x0000000610057291 */ /* 0x000fce000f8e18ff */
[----:B------:R2:W-:Y:S02]  /*48d0*/  @P0 STS.U8 [UR4+0x1c], R0 ;  /* 0x00001c00ff000988 */ /* 0x0005e40008000004 */
[----:B------:R-:W3:Y:S02]  /*48e0*/  SYNCS.PHASECHK.TRANS64.TRYWAIT P0, [UR5], R3 ;  /* 0x00000003ff0075a7 */ /* 0x000ee40008001105 */
[----:B--23--:R-:W-:Y:S05]  /*48f0*/  @!P0 BRA `(.L_x_91) ;  /* 0x0000004c00348947 */ /* 0x00cfea0003800000 */
.L_x_216:
[----:B------:R-:W-:-:S04]  /*4900*/  UIADD3 UR7, UPT, UPT, UR16, 0x1, URZ ;  /* 0x0000000110077890 */ /* 0x000fc8000fffe0ff */
[----:B------:R-:W-:-:S04]  /*4910*/  UISETP.NE.AND UP0, UPT, UR7, 0x4, UPT ;  /* 0x000000040700788c */ /* 0x000fc8000bf05270 */
[----:B------:R-:W-:Y:S02]  /*4920*/  USEL UR8, URZ, 0x1, UP0 ;  /* 0x00000001ff087887 */ /* 0x000fe40008000000 */
[----:B------:R-:W-:-:S04]  /*4930*/  USEL UR7, UR7, URZ, UP0 ;  /* 0x000000ff07077287 */ /* 0x000fc80008000000 */
[----:B------:R-:W-:Y:S01]  /*4940*/  ULEA UR5, UR7, UR6, 0x3 ;  /* 0x0000000607057291 */ /* 0x000fe2000f8e18ff */
[----:B------:R-:W-:-:S04]  /*4950*/  LOP3.LUT R2, R11, UR8, RZ, 0x3c, !PT ;  /* 0x000000080b027c12 */ /* 0x000fc8000f8e3cff */
[----:B--2---:R-:W-:-:S04]  /*4960*/  SHF.L.U32 R3, R2, 0x1f, RZ ;  /* 0x0000001f02037819 */ /* 0x004fc800000006ff */
[----:B------:R-:W2:Y:S02]  /*4970*/  SYNCS.PHASECHK.TRANS64.TRYWAIT P0, [UR5], R3 ;  /* 0x00000003ff0075a7 */ /* 0x000ea40008001105 */
[----:B--2---:R-:W-:Y:S05]  /*4980*/  @!P0 BRA `(.L_x_92) ;  /* 0x0000004c00288947 */ /* 0x004fea0003800000 */
.L_x_218:
        /* <DEDUP_REMOVED lines=9> */
.L_x_220:
[----:B------:R-:W-:-:S04]  /*4a20*/  UIADD3 UR7, UPT, UPT, UR7, 0x1, URZ ;  /* 0x0000000107077890 */ /* 0x000fc8000fffe0ff */
[----:B------:R-:W-:-:S04]  /*4a30*/  UISETP.NE.AND UP0, UPT, UR7, 0x4, UPT ;  /* 0x000000040700788c */ /* 0x000fc8000bf05270 */
[----:B------:R-:W-:Y:S02]  /*4a40*/  USEL UR5, URZ, 0x1, UP0 ;  /* 0x00000001ff057887 */ /* 0x000fe40008000000 */
[----:B------:R-:W-:-:S04]  /*4a50*/  USEL UR7, UR7, URZ, UP0 ;  /* 0x000000ff07077287 */ /* 0x000fc80008000000 */
[----:B------:R-:W-:Y:S01]  /*4a60*/  ULEA UR7, UR7, UR6, 0x3 ;  /* 0x0000000607077291 */ /* 0x000fe2000f8e18ff */
[----:B--2---:R-:W-:-:S04]  /*4a70*/  LOP3.LUT R3, R2, UR5, RZ, 0x3c, !PT ;  /* 0x0000000502037c12 */ /* 0x004fc8000f8e3cff */
[----:B------:R-:W-:-:S04]  /*4a80*/  SHF.L.U32 R3, R3, 0x1f, RZ ;  /* 0x0000001f03037819 */ /* 0x000fc800000006ff */
[----:B------:R-:W2:Y:S02]  /*4a90*/  SYNCS.PHASECHK.TRANS64.TRYWAIT P0, [UR7], R3 ;  /* 0x00000003ff0075a7 */ /* 0x000ea40008001107 */
[----:B--2---:R-:W-:Y:S05]  /*4aa0*/  @!P0 BRA `(.L_x_94) ;  /* 0x0000004c00108947 */ /* 0x004fea0003800000 */
.L_x_222:
[----:B------:R-:W-:Y:S01]  /*4ab0*/  NOP ;  /* 0x0000000000007918 */ /* 0x000fe20000000000 */
[----:B--2---:R-:W2:Y:S01]  /*4ac0*/  LDS R0, [UR4+0x14] ;  /* 0x00001404ff007984 */ /* 0x004ea20008000800 */
[----:B------:R-:W-:Y:S01]  /*4ad0*/  ULOP3.LUT UR6, UR19, 0xffff, URZ, 0xc0, !UPT ;  /* 0x0000ffff13067892 */ /* 0x000fe2000f8ec0ff */
[----:B------:R-:W-:Y:S01]  /*4ae0*/  UMOV UR8, 0xffff ;  /* 0x0000ffff00087882 */ /* 0x000fe20000000000 */
[----:B------:R-:W-:Y:S02]  /*4af0*/  UMOV UR5, 0x1 ;  /* 0x0000000100057882 */ /* 0x000fe40000000000 */
[----:B------:R-:W-:-:S04]  /*4b00*/  USHF.R.U32.HI UR6, URZ, 0x5, UR6 ;  /* 0x00000005ff067899 */ /* 0x000fc80008011606 */
[----:B------:R-:W-:Y:S02]  /*4b10*/  USHF.L.U32 UR8, UR8, UR6, URZ ;  /* 0x0000000608087299 */ /* 0x000fe400080006ff */
[----:B------:R-:W-:-:S04]  /*4b20*/  USHF.L.U32 UR5, UR5, UR6, URZ ;  /* 0x0000000605057299 */ /* 0x000fc800080006ff */
[----:B--2---:R-:W-:-:S04]  /*4b30*/  LOP3.LUT R0, R0, UR8, RZ, 0xc0, !PT ;  /* 0x0000000800007c12 */ /* 0x004fc8000f8ec0ff */
[----:B------:R-:W-:-:S13]  /*4b40*/  ISETP.NE.AND P0, PT, R0, UR8, PT ;  /* 0x0000000800007c0c */ /* 0x000fda000bf05270 */
[----:B------:R-:W-:Y:S05]  /*4b50*/  @P0 BRA `(.L_x_95) ;  /* 0x0000000000580947 */ /* 0x000fea0003800000 */
[----:B------:R-:W2:Y:S02]  /*4b60*/  LDS R0, [UR4+0x18] ;  /* 0x00001804ff007984 */ /* 0x000ea40008000800 */
[----:B--2---:R-:W-:-:S04]  /*4b70*/  LOP3.LUT R0, R0, UR5, RZ, 0xc0, !PT ;  /* 0x0000000500007c12 */ /* 0x004fc8000f8ec0ff */
[----:B------:R-:W-:-:S13]  /*4b80*/  ISETP.NE.AND P0, PT, R0, UR5, PT ;  /* 0x0000000500007c0c */ /* 0x000fda000bf05270 */
[----:B------:R-:W-:Y:S05]  /*4b90*/  @P0 BRA `(.L_x_96) ;  /* 0x00000000003c0947 */ /* 0x000fea0003800000 */
[----:B------:R-:W2:Y:S01]  /*4ba0*/  S2R R2, SR_LANEID ;  /* 0x0000000000027919 */ /* 0x000ea20000000000 */
[----:B------:R-:W-:Y:S01]  /*4bb0*/  ULOP3.LUT UR8, URZ, UR8, URZ, 0x33, !UPT ;  /* 0x00000008ff087292 */ /* 0x000fe2000f8e33ff */
[----:B------:R-:W-:Y:S01]  /*4bc0*/  LOP3.LUT R4, RZ, UR5, RZ, 0x33, !PT ;  /* 0x00000005ff047c12 */ /* 0x000fe2000f8e33ff */
[----:B------:R-:W-:Y:S02]  /*4bd0*/  VOTEU.ANY UR7, UPT, PT ;  /* 0x0000000000077886 */ /* 0x000fe400038e0100 */
[----:B------:R-:W-:Y:S01]  /*4be0*/  UFLO.U32 UR7, UR7 ;  /* 0x00000007000772bd */ /* 0x000fe200080e0000 */
[----:B------:R-:W3:Y:S01]  /*4bf0*/  REDUX UR5, R4 ;  /* 0x00000000040573c4 */ /* 0x000ee20000000000 */
[----:B------:R-:W-:-:S06]  /*4c00*/  IMAD.U32 R0, RZ, RZ, UR8 ;  /* 0x00000008ff007e24 */ /* 0x000fcc000f8e00ff */
[----:B------:R1:W-:Y:S01]  /*4c10*/  UTCATOMSWS.AND URZ, UR8 ;  /* 0x0000000800ff79e3 */ /* 0x0003e20008000000 */
[----:B------:R-:W4:Y:S01]  /*4c20*/  REDUX UR6, R0 ;  /* 0x00000000000673c4 */ /* 0x000f220000000000 */
[----:B--2---:R-:W-:Y:S01]  /*4c30*/  ISETP.EQ.U32.AND P0, PT, R2, UR7, PT ;  /* 0x0000000702007c0c */ /* 0x004fe2000bf02070 */
[----:B---3--:R-:W-:Y:S01]  /*4c40*/  IMAD.U32 R2, RZ, RZ, UR5 ;  /* 0x00000005ff027e24 */ /* 0x008fe2000f8e00ff */
[----:B----4-:R-:W-:-:S11]  /*4c50*/  MOV R3, UR6 ;  /* 0x0000000600037c02 */ /* 0x010fd60008000f00 */
[----:B------:R1:W-:Y:S04]  /*4c60*/  @P0 ATOMS.AND RZ, [UR4+0x14], R3 ;  /* 0x00001403ffff098c */ /* 0x0003e8000a800004 */
[----:B------:R1:W-:Y:S01]  /*4c70*/  @P0 ATOMS.AND RZ, [UR4+0x18], R2 ;  /* 0x00001802ffff098c */ /* 0x0003e2000a800004 */
[----:B------:R-:W-:Y:S05]  /*4c80*/  BRA `(.L_x_97) ;  /* 0x0000000000147947 */ /* 0x000fea0003800000 */
.L_x_96:
[----:B------:R-:W-:Y:S02]  /*4c90*/  MOV R2, 0x4cb0 ;  /* 0x00004cb000027802 */ /* 0x000fe40000000f00 */
[----:B-1--45:R-:W-:Y:S05]  /*4ca0*/  CALL.REL.NOINC `($__internal_0_$__cuda_sm10x_tcgen05_guardrail_trap_col_being_dealloced_not_returned_by_alloc) ;  /* 0x0000004c006c7944 */ /* 0x032fea0003c00000 */
[----:B------:R-:W-:Y:S05]  /*4cb0*/  BRA `(.L_x_97) ;  /* 0x0000000000087947 */ /* 0x000fea0003800000 */
.L_x_95:
[----:B------:R-:W-:Y:S02]  /*4cc0*/  MOV R2, 0x4ce0 ;  /* 0x00004ce000027802 */ /* 0x000fe40000000f00 */
[----:B-1--45:R-:W-:Y:S05]  /*4cd0*/  CALL.REL.NOINC `($__internal_2_$__cuda_sm10x_tcgen05_guardrail_trap_unallocated_columns_being_dealloced) ;  /* 0x0000004c00787944 */ /* 0x032fea0003c00000 */
.L_x_97:
[----:B------:R-:W-:Y:S01]  /*4ce0*/  NOP ;  /* 0x0000000000007918 */ /* 0x000fe20000000000 */
[----:B-1----:R-:W-:Y:S05]  /*4cf0*/  EXIT ;  /* 0x000000000000794d */ /* 0x002fea0003800000 */
.L_x_79:
[----:B------:R-:W-:-:S09]  /*4d00*/  UISETP.NE.OR UP2, UPT, UR8, 0x3, !UP2 ;  /* 0x000000030800788c */ /* 0x000fd2000d745670 */
[----:B------:R-:W-:Y:S05]  /*4d10*/  BRA.U UP2, `(.L_x_98) ;  /* 0x0000000d02407547 */ /* 0x000fea000b800000 */
[----:B------:R-:W1:Y:S01]  /*4d20*/  LDC R0, c[0x0][0xb30] ;  /* 0x0002cc00ff007b82 */ /* 0x000e620000000800 */
[----:B------:R-:W2:Y:S01]  /*4d30*/  LDCU.64 UR8, c[0x0][0x888] ;  /* 0x00011100ff0877ac */ /* 0x000ea20008000a00 */
[----:B------:R-:W-:Y:S02]  /*4d40*/  HFMA2 R29, -RZ, RZ, 0, 0 ;  /* 0x00000000ff1d7431 */ /* 0x000fe400000001ff */
[----:B------:R-:W-:Y:S01]  /*4d50*/  IMAD.MOV.U32 R31, RZ, RZ, 0x1 ;  /* 0x00000001ff1f7424 */ /* 0x000fe200078e00ff */
[----:B------:R-:W-:Y:S01]  /*4d60*/  MOV R23, 0x1000 ;  /* 0x0000100000177802 */ /* 0x000fe20000000f00 */
[----:B------:R-:W4:Y:S01]  /*4d70*/  LDCU.64 UR4, c[0x0][0x890] ;  /* 0x00011200ff0477ac */ /* 0x000f220008000a00 */
[----:B------:R-:W-:Y:S01]  /*4d80*/  IMAD.MOV.U32 R30, RZ, RZ, RZ ;  /* 0x000000ffff1e7224 */ /* 0x000fe200078e00ff */
[----:B------:R-:W3:Y:S01]  /*4d90*/  LDC R19, c[0x0][0x370] ;  /* 0x0000dc00ff137b82 */ /* 0x000ee20000000800 */
[----:B------:R-:W-:Y:S01]  /*4da0*/  UMOV UR7, 0x400 ;  /* 0x0000040000077882 */ /* 0x000fe20000000000 */
[----:B------:R-:W-:-:S02]  /*4db0*/  UPLOP3.LUT UP1, UPT, UPT, UPT, UPT, 0x40, 0x4 ;  /* 0x000000000004789c */ /* 0x000fc40003f2e870 */
[----:B------:R-:W-:-:S04]  /*4dc0*/  ULEA UR7, UR37, UR7, 0x18 ;  /* 0x0000000725077291 */ /* 0x000fc8000f8ec0ff */
[----:B------:R-:W3:Y:S01]  /*4dd0*/  LDC R2, c[0x0][0xb0c] ;  /* 0x0002c300ff027b82 */ /* 0x000ee20000000800 */
[----:B------:R-:W-:Y:S02]  /*4de0*/  UIADD3 UR13, UPT, UPT, UR7, 0x228, URZ ;  /* 0x00000228070d7890 */ /* 0x000fe4000fffe0ff */
[----:B--2---:R-:W-:Y:S02]  /*4df0*/  UISETP.NE.U32.AND UP2, UPT, UR8, URZ, UPT ;  /* 0x000000ff0800728c */ /* 0x004fe4000bf45070 */
[----:B------:R-:W-:Y:S02]  /*4e00*/  UIADD3 UR17, UPT, UPT, UR7, 0x220, URZ ;  /* 0x0000022007117890 */ /* 0x000fe4000fffe0ff */
[----:B----4-:R-:W-:Y:S01]  /*4e10*/  UISETP.NE.U32.AND UP3, UPT, UR4, URZ, UPT ;  /* 0x000000ff0400728c */ /* 0x010fe2000bf65070 */
[----:B------:R-:W2:Y:S01]  /*4e20*/  LDC R18, c[0x0][0xb20] ;  /* 0x0002c800ff127b82 */ /* 0x000ea20000000800 */
[----:B-1----:R-:W-:Y:S01]  /*4e30*/  ISETP.NE.AND P1, PT, R0, 0x1, PT ;  /* 0x000000010000780c */ /* 0x002fe20003f25270 */
[----:B------:R-:W-:-:S02]  /*4e40*/  UISETP.NE.AND.EX UP2, UPT, UR9, URZ, UPT, UP2 ;  /* 0x000000ff0900728c */ /* 0x000fc4000bf45320 */
[----:B------:R-:W-:Y:S02]  /*4e50*/  UPRMT UR13, UR37, 0x654, UR13 ;  /* 0x00000654250d7896 */ /* 0x000fe4000800000d */
[----:B------:R-:W-:Y:S02]  /*4e60*/  UISETP.NE.AND.EX UP3, UPT, UR5, URZ, UPT, UP3 ;  /* 0x000000ff0500728c */ /* 0x000fe4000bf65330 */
[----:B------:R-:W1:Y:S08]  /*4e70*/  LDC.64 R32, c[0x0][0x348] ;  /* 0x0000d200ff207b82 */ /* 0x000e700000000a00 */
[----:B------:R-:W4:Y:S08]  /*4e80*/  LDC.64 R16, c[0x0][0xb10] ;  /* 0x0002c400ff107b82 */ /* 0x000f300000000a00 */
[----:B------:R-:W1:Y:S08]  /*4e90*/  LDC.64 R6, c[0x0][0xb18] ;  /* 0x0002c600ff067b82 */ /* 0x000e700000000a00 */
[----:B------:R-:W1:Y:S08]  /*4ea0*/  LDC.64 R4, c[0x0][0xb28] ;  /* 0x0002ca00ff047b82 */ /* 0x000e700000000a00 */
[----:B--23--:R-:W1:Y:S02]  /*4eb0*/  LDC R22, c[0x0][0x374] ;  /* 0x0000dd00ff167b82 */ /* 0x00ce640000000800 */
.L_x_107:
[C---:B------:R-:W-:Y:S02]  /*4ec0*/  LEA R0, R30.reuse, UR7, 0x3 ;  /* 0x000000071e007c11 */ /* 0x040fe4000f8e18ff */
[----:B------:R-:W-:Y:S02]  /*4ed0*/  SHF.L.U32 R3, R29, 0x1f, RZ ;  /* 0x0000001f1d037819 */ /* 0x000fe400000006ff */
[----:B------:R-:W-:Y:S02]  /*4ee0*/  LEA R24, R30, UR7, 0x4 ;  /* 0x000000071e187c11 */ /* 0x000fe4000f8e20ff */
[----:B--2---:R-:W2:Y:S02]  /*4ef0*/  SYNCS.PHASECHK.TRANS64.TRYWAIT P0, [R0+URZ+0x250], R3 ;  /* 0x00025003000075a7 */ /* 0x004ea400080011ff */
[----:B--2---:R-:W-:Y:S05]  /*4f00*/  @!P0 BRA `(.L_x_99) ;  /* 0x0000004800108947 */ /* 0x004fea0003800000 */
.L_x_223:
[----:B------:R-:W-:Y:S01]  /*4f10*/  ISETP.GE.AND P0, PT, R40, 0x1, PT ;  /* 0x000000012800780c */ /* 0x000fe20003f06270 */
[----:B------:R-:W3:Y:S01]  /*4f20*/  LDS.128 R24, [R24+0x2e0] ;  /* 0x0002e00018187984 */ /* 0x000ee20000000c00 */
[----:B--2---:R-:W-:Y:S01]  /*4f30*/  VIADD R0, R0, 0x260 ;  /* 0x0000026000007836 */ /* 0x004fe20000000000 */
[----:B------:R-:W-:Y:S01]  /*4f40*/  @!PT LDS RZ, [RZ] ;  /* 0x00000000fffff984 */ /* 0x000fe20000000800 */
[----:B------:R-:W-:Y:S01]  /*4f50*/  @!PT LDS RZ, [RZ] ;  /* 0x00000000fffff984 */ /* 0x000fe20000000800 */
[----:B------:R-:W-:Y:S01]  /*4f60*/  @!PT LDS RZ, [RZ] ;  /* 0x00000000fffff984 */ /* 0x000fe20000000800 */
[----:B------:R-:W-:Y:S01]  /*4f70*/  @!PT LDS RZ, [RZ] ;  /* 0x00000000fffff984 */ /* 0x000fe20000000800 */
[----:B------:R2:W-:Y:S06]  /*4f80*/  MEMBAR.ALL.CTA ;  /* 0x0000000000007992 */ /* 0x0005ec0000008000 */
[----:B--2---:R-:W2:Y:S01]  /*4f90*/  FENCE.VIEW.ASYNC.S ;  /* 0x00000000000073c6 */ /* 0x004ea20000000000 */
[----:B------:R-:W-:Y:S04]  /*4fa0*/  PRMT R0, RZ, 0x654, R0 ;  /* 0x00000654ff007816 */ /* 0x000fe80000000000 */
[----:B--2---:R2:W-:Y:S01]  /*4fb0*/  SYNCS.ARRIVE.TRANS64.RED.A1T0 RZ, [R0+URZ], RZ ;  /* 0x000000ff00ff79a7 */ /* 0x0045e200081004ff */
[----:B---3--:R-:W-:Y:S11]  /*4fc0*/  LOP3.LUT P3, RZ, R26, 0x1, RZ, 0xc0, !PT ;  /* 0x000000011aff7812 */ /* 0x008ff6000786c0ff */
[----:B------:R-:W-:Y:S02]  /*4fd0*/  @!UPT UIADD3 URZ, UPT, UPT, URZ, URZ, URZ ;  /* 0x000000fffffff290 */ /* 0x000fe4000fffe0ff */
[----:B------:R-:W-:Y:S02]  /*4fe0*/  @P3 MOV R13, R24 ;  /* 0x00000018000d3202 */ /* 0x000fe40000000f00 */
[----:B------:R-:W-:Y:S01]  /*4ff0*/  @P3 LOP3.LUT R8, R25, 0xffff, RZ, 0xc0, !PT ;  /* 0x0000ffff19083812 */ /* 0x000fe200078ec0ff */
[----:B--2---:R-:W-:Y:S06]  /*5000*/  @!P0 BRA `(.L_x_100) ;  /* 0x0000000000a48947 */ /* 0x004fec0003800000 */
[----:B-1----:R-:W-:Y:S01]  /*5010*/  IMAD.HI.U32 R35, R22, R7, RZ ;  /* 0x0000000716237227 */ /* 0x002fe200078e00ff */
[----:B------:R-:W-:Y:S02]  /*5020*/  ISETP.NE.AND P0, PT, R6, 0x1, PT ;  /* 0x000000010600780c */ /* 0x000fe40003f05270 */
[----:B------:R-:W-:Y:S01]  /*5030*/  ISETP.NE.AND P2, PT, R40, 0x1, PT ;  /* 0x000000012800780c */ /* 0x000fe20003f45270 */
[----:B----4-:R-:W-:Y:S01]  /*5040*/  IMAD.HI.U32 R34, R19, R16, RZ ;  /* 0x0000001013227227 */ /* 0x010fe200078e00ff */
[----:B------:R-:W-:Y:S02]  /*5050*/  SHF.R.U32.HI R35, RZ, R18, R35 ;  /* 0x00000012ff237219 */ /* 0x000fe40000011623 */
[----:B------:R-:W-:Y:S01]  /*5060*/  ISETP.NE.AND P4, PT, R2, 0x1, PT ;  /* 0x000000010200780c */ /* 0x000fe20003f85270 */
[----:B------:R-:W-:Y:S01]  /*5070*/  IMAD.HI.U32 R36, R13, R16, RZ ;  /* 0x000000100d247227 */ /* 0x000fe200078e00ff */
[----:B------:R-:W-:Y:S02]  /*5080*/  SHF.R.U32.HI R34, RZ, R17, R34 ;  /* 0x00000011ff227219 */ /* 0x000fe40000011622 */
[----:B------:R-:W-:Y:S01]  /*5090*/  SEL R3, R22, R35, !P0 ;  /* 0x0000002316037207 */ /* 0x000fe20004000000 */
[C---:B------:R-:W-:Y:S01]  /*50a0*/  IMAD.HI.U32 R35, R8.reuse, R7, RZ ;  /* 0x0000000708237227 */ /* 0x040fe200078e00ff */
[----:B------:R-:W-:Y:S02]  /*50b0*/  SEL R11, R19, R34, !P4 ;  /* 0x00000022130b7207 */ /* 0x000fe40006000000 */
[----:B------:R-:W-:Y:S01]  /*50c0*/  SHF.R.U32.HI R36, RZ, R17, R36 ;  /* 0x00000011ff247219 */ /* 0x000fe20000011624 */
[----:B------:R-:W-:Y:S01]  /*50d0*/  IMAD.HI.U32 R38, R3, R4, RZ ;  /* 0x0000000403267227 */ /* 0x000fe200078e00ff */
[----:B------:R-:W-:Y:S03]  /*50e0*/  SHF.R.U32.HI R35, RZ, R18, R35 ;  /* 0x00000012ff237219 */ /* 0x000fe60000011623 */
[----:B------:R-:W-:Y:S01]  /*50f0*/  IMAD.HI.U32 R34, R11, R4, RZ ;  /* 0x000000040b227227 */ /* 0x000fe200078e00ff */
[----:B------:R-:W-:Y:S02]  /*5100*/  @P2 SHF.R.U32.HI R3, RZ, R5, R38 ;  /* 0x00000005ff032219 */ /* 0x000fe40000011626 */
[----:B------:R-:W-:Y:S02]  /*5110*/  SEL R9, R8, R35, !P0 ;  /* 0x0000002308097207 */ /* 0x000fe40004000000 */
[----:B------:R-:W-:Y:S01]  /*5120*/  @P2 SHF.R.U32.HI R11, RZ, R5, R34 ;  /* 0x00000005ff0b2219 */ /* 0x000fe20000011622 */
[C---:B------:R-:W-:Y:S01]  /*5130*/  IMAD R10, R40.reuse, R3, RZ ;  /* 0x00000003280a7224 */ /* 0x040fe200078e02ff */
[----:B------:R-:W-:Y:S01]  /*5140*/  SEL R3, R13, R36, !P4 ;  /* 0x000000240d037207 */ /* 0x000fe20006000000 */
[C---:B------:R-:W-:Y:S03]  /*5150*/  IMAD.HI.U32 R14, R9.reuse, R4, RZ ;  /* 0x00000004090e7227 */ /* 0x040fe600078e00ff */
[----:B------:R-:W-:Y:S01]  /*5160*/  ISETP.GE.AND P0, PT, R9, R10, PT ;  /* 0x0000000a0900720c */ /* 0x000fe20003f06270 */
[C---:B------:R-:W-:Y:S01]  /*5170*/  IMAD R12, R40.reuse, R11, RZ ;  /* 0x0000000b280c7224 */ /* 0x040fe200078e02ff */
[-C--:B------:R-:W-:Y:S04]  /*5180*/  SHF.R.U32.HI R14, RZ, R5.reuse, R14 ;  /* 0x00000005ff0e7219 */ /* 0x080fe8000001160e */
[----:B------:R-:W-:Y:S02]  /*5190*/  ISETP.GE.OR P0, PT, R3, R12, P0 ;  /* 0x0000000c0300720c */ /* 0x000fe40000706670 */
[----:B------:R-:W-:Y:S05]  /*51a0*/  SEL R15, R9, R14, !P2 ;  /* 0x0000000e090f7207 */ /* 0x000fea0005000000 */
[----:B------:R-:W-:Y:S04]  /*51b0*/  IMAD.MOV R14, RZ, RZ, -R15 ;  /* 0x000000ffff0e7224 */ /* 0x000fe800078e0a0f */
[----:B------:R-:W-:Y:S02]  /*51c0*/  IMAD R14, R40, R14, R9 ;  /* 0x0000000e280e7224 */ /* 0x000fe400078e0209 */
[C---:B------:R-:W-:Y:S05]  /*51d0*/  @!P0 IMAD.HI.U32 R10, R3.reuse, R4, RZ ;  /* 0x00000004030a8227 */ /* 0x040fea00078e00ff */
[----:B------:R-:W-:Y:S04]  /*51e0*/  @!P0 SHF.R.U32.HI R10, RZ, R5, R10 ;  /* 0x00000005ff0a8219 */ /* 0x000fe8000001160a */
[----:B------:R-:W-:Y:S01]  /*51f0*/  @!P0 SEL R0, R3, R10, !P2 ;  /* 0x0000000a03008207 */ /* 0x000fe20005000000 */
[----:B------:R-:W-:Y:S03]  /*5200*/  IMAD.MOV R10, RZ, RZ, -R3 ;  /* 0x000000ffff0a7224 */ /* 0x000fe600078e0a03 */
[----:B------:R-:W-:Y:S01]  /*5210*/  @!P0 IADD3 R15, PT, PT, R15, -R0, RZ ;  /* 0x800000000f0f8210 */ /* 0x000fe20007ffe0ff */
[----:B------:R-:W-:Y:S01]  /*5220*/  @!P0 IMAD R0, R11, R14, R0 ;  /* 0x0000000e0b008224 */ /* 0x000fe200078e0200 */
[----:B------:R-:W-:Y:S01]  /*5230*/  IADD3 R11, PT, PT, -R9, RZ, RZ ;  /* 0x000000ff090b7210 */ /* 0x000fe20007ffe1ff */
[----:B------:R-:W-:Y:S02]  /*5240*/  IMAD R13, R2, R10, R13 ;  /* 0x0000000a020d7224 */ /* 0x000fe400078e020d */
[----:B------:R-:W-:Y:S02]  /*5250*/  @!P0 IMAD R9, R15, R40, R3 ;  /* 0x000000280f098224 */ /* 0x000fe400078e0203 */
[----:B------:R-:W-:Y:S02]  /*5260*/  @!P0 IMAD.MOV.U32 R3, RZ, RZ, R0 ;  /* 0x000000ffff038224 */ /* 0x000fe400078e0000 */
[----:B------:R-:W-:Y:S02]  /*5270*/  IMAD R8, R6, R11, R8 ;  /* 0x0000000b06087224 */ /* 0x000fe400078e0208 */
[----:B------:R-:W-:Y:S02]  /*5280*/  IMAD R13, R3, R2, R13 ;  /* 0x00000002030d7224 */ /* 0x000fe400078e020d */
[----:B------:R-:W-:Y:S02]  /*5290*/  IMAD R8, R9, R6, R8 ;  /* 0x0000000609087224 */ /* 0x000fe400078e0208 */
.L_x_100:
[----:B------:R-:W-:Y:S05]  /*52a0*/  BRA.U UP1, `(.L_x_101) ;  /* 0x0000000101107547 */ /* 0x000fea000b800000 */
[----:B------:R-:W-:Y:S04]  /*52b0*/  MOV R0, UR6 ;  /* 0x0000000600007c02 */ /* 0x000fe80008000f00 */
[----:B------:R-:W-:Y:S04]  /*52c0*/  SHF.L.U32 R3, R0, 0x1f, RZ ;  /* 0x0000001f00037819 */ /* 0x000fe800000006ff */
[----:B------:R-:W2:Y:S02]  /*52d0*/  SYNCS.PHASECHK.TRANS64.TRYWAIT P0, [UR7+0x248], R3 ;  /* 0x00024803ff0075a7 */ /* 0x000ea40008001107 */
[----:B--2---:R-:W-:Y:S05]  /*52e0*/  @!P0 BRA `(.L_x_102) ;  /* 0x00000044002c8947 */ /* 0x004fea0003800000 */
.L_x_101:
[----:B------:R-:W-:Y:S02]  /*52f0*/  R2UR UR19, R21 ;  /* 0x00000000151372ca */ /* 0x000fe400000e0000 */
[----:B------:R-:W-:Y:S02]  /*5300*/  R2UR UR18, R20 ;  /* 0x00000000141272ca */ /* 0x000fe400000e0000 */
[----:B------:R-:W-:Y:S02]  /*5310*/  ISETP.NE.U32.AND P2, PT, RZ, UR4, PT ;  /* 0x00000004ff007c0c */ /* 0x000fe4000bf45070 */
[----:B------:R-:W-:Y:S02]  /*5320*/  SHF.L.U32 R12, R31, 0x1f, RZ ;  /* 0x0000001f1f0c7819 */ /* 0x000fe400000006ff */
[----:B------:R-:W-:Y:S05]  /*5330*/  ISETP.NE.AND.EX P2, PT, RZ, UR5, PT, P2 ;  /* 0x00000005ff007c0c */ /* 0x000fea000bf45320 */
[----:B------:R-:W-:Y:S02]  /*5340*/  USHF.L.U32 UR19, UR19, 0x6, URZ ;  /* 0x0000000613137899 */ /* 0x000fe400080006ff */
[----:B------:R-:W-:Y:S01]  /*5350*/  USHF.L.U32 UR18, UR18, 0x7, URZ ;  /* 0x0000000712127899 */ /* 0x000fe200080006ff */
[----:B------:R-:W-:Y:S11]  /*5360*/  BRA.U !UP3, `(.L_x_103) ;  /* 0x000000010b347547 */ /* 0x000ff6000b800000 */
[----:B------:R-:W-:Y:S01]  /*5370*/  UPLOP3.LUT UP0, UPT, UPT, UPT, UP2, 0x80, 0x8 ;  /* 0x000000000008789c */ /* 0x000fe20003f0f020 */
[----:B--2---:R-:W-:Y:S02]  /*5380*/  HFMA2 R0, -RZ, RZ, 0, 5.9604644775390625e-08 ;  /* 0x00000001ff007431 */ /* 0x004fe400000001ff */
[----:B------:R-:W-:Y:S03]  /*5390*/  IMAD.MOV.U32 R91, RZ, RZ, 0x1 ;  /* 0x00000001ff5b7424 */ /* 0x000fe600078e00ff */
[----:B------:R-:W-:Y:S05]  /*53a0*/  PLOP3.LUT P0, PT, PT, PT, UP0, 0x80, 0x8 ;  /* 0x000000000008781c */ /* 0x000fea0003f0f008 */
[----:B------:R-:W2:Y:S01]  /*53b0*/  @UP0 LDCU.64 UR10, c[0x0][0x888] ;  /* 0x00011100ff0a07ac */ /* 0x000ea20008000a00 */
[----:B------:R-:W-:Y:S07]  /*53c0*/  @UP0 UIMAD UR8, UR36, UR4, URZ ;  /* 0x00000004240802a4 */ /* 0x000fee000f8e02ff */
[----:B------:R-:W-:Y:S01]  /*53d0*/  @!P0 PRMT R91, R0, 0x7610, R91 ;  /* 0x00007610005b8816 */ /* 0x000fe2000000005b */
[----:B--2---:R-:W-:Y:S03]  /*53e0*/  @UP0 UIMAD.WIDE UR10, UR8, 0x4, UR10 ;  /* 0x00000004080a08a5 */ /* 0x004fe6000f8e020a */
[----:B------:R-:W2:Y:S03]  /*53f0*/  @!UP0 LDCU UR8, c[0x0][0x880] ;  /* 0x00011000ff0887ac */ /* 0x000ea60008000800 */
[----:B------:R-:W-:Y:S01]  /*5400*/  IMAD.U32 R10, RZ, RZ, UR10 ;  /* 0x0000000aff0a7e24 */ /* 0x000fe2000f8e00ff */
[----:B------:R-:W-:Y:S05]  /*5410*/  MOV R11, UR11 ;  /* 0x0000000b000b7c02 */ /* 0x000fea0008000f00 */
[----:B-----5:R3:W5:Y:S02]  /*5420*/  @P0 LDG.E R50, desc[UR46][R10.64] ;  /* 0x0000002e0a320981 */ /* 0x020764000c1e1900 */
[----:B--23--:R-:W-:Y:S07]  /*5430*/  @!P0 IMAD.U32 R50, RZ, RZ, UR8 ;  /* 0x00000008ff328e24 */ /* 0x00cfee000f8e00ff */
.L_x_103:
[----:B-----5:R-:W-:Y:S01]  /*5440*/  @!P2 ISETP.EQ.AND P0, PT, R50, RZ, PT ;  /* 0x000000ff3200a20c */ /* 0x020fe20003f02270 */
[----:B------:R-:W-:Y:S01]  /*5450*/  @!UPT UIADD3 URZ, UPT, UPT, URZ, URZ, URZ ;  /* 0x000000fffffff290 */ /* 0x000fe2000fffe0ff */
[----:B------:R-:W-:Y:S11]  /*5460*/  @!P2 BRA `(.L_x_104) ;  /* 0x000000000014a947 */ /* 0x000ff60003800000 */
[----:B------:R-:W-:Y:S02]  /*5470*/  LOP3.LUT P2, RZ, R91, 0xff, RZ, 0xc0, !PT ;  /* 0x000000ff5bff7812 */ /* 0x000fe4000784c0ff */
[----:B------:R-:W-:Y:S04]  /*5480*/  PLOP3.LUT P0, PT, PT, PT, UP0, 0x80, 0x8 ;  /* 0x000000000008781c */ /* 0x000fe80003f0f008 */
[----:B------:R-:W-:Y:S07]  /*5490*/  PLOP3.LUT P0, PT, P0, PT, PT, 0x8, 0x80 ;  /* 0x000000000080781c */ /* 0x000fee000070e170 */
[----:B------:R-:W-:Y:S11]  /*54a0*/  @P2 ISETP.EQ.AND P0, PT, R50, RZ, PT ;  /* 0x000000ff3200220c */ /* 0x000ff60003f02270 */
[----:B------:R-:W-:Y:S02]  /*54b0*/  @!UPT UIADD3 URZ, UPT, UPT, URZ, URZ, URZ ;  /* 0x000000fffffff290 */ /* 0x000fe4000fffe0ff */
.L_x_104:
[----:B------:R-:W3:Y:S01]  /*54c0*/  SYNCS.PHASECHK.TRANS64.TRYWAIT P2, [UR7+0x230], R12 ;  /* 0x0002300cff0075a7 */ /* 0x000ee20008041107 */
[----:B------:R-:W-:Y:S04]  /*54d0*/  ELECT P4, URZ, PT ;  /* 0x0000000000ff782f */ /* 0x000fe80003880000 */
[----:B------:R-:W-:Y:S11]  /*54e0*/  PLOP3.LUT P4, PT, P0, P4, PT, 0xf2, 0x2f ;  /* 0x00000000002f781c */ /* 0x000ff60000789e72 */
[----:B------:R-:W-:Y:S02]  /*54f0*/  @!UPT UIADD3 URZ, UPT, UPT, URZ, URZ, URZ ;  /* 0x000000fffffff290 */ /* 0x000fe4000fffe0ff */
[----:B-1----:R-:W-:Y:S05]  /*5500*/  @!P4 IADD3 R21, P0, PT, R32, 0x580, RZ ;  /* 0x000005802015c810 */ /* 0x002fea0007f1e0ff */
[----:B------:R-:W-:Y:S01]  /*5510*/  @!P4 IMAD.X R20, RZ, RZ, R33, P0 ;  /* 0x000000ffff14c224 */ /* 0x000fe200000e0621 */
[----:B---3--:R-:W-:Y:S07]  /*5520*/  @!P2 BRA `(.L_x_105) ;  /* 0x0000004000b4a947 */ /* 0x008fee0003800000 */
.L_x_226:
[----:B------:R-:W3:Y:S01]  /*5530*/  LDC.64 R14, c[0x0][0xb10] ;  /* 0x0002c400ff0e7b82 */ /* 0x000ee20000000a00 */
[----:B------:R-:W-:Y:S01]  /*5540*/  @!P4 R2UR UR8, R20 ;  /* 0x000000001408c2ca */ /* 0x000fe200000e0000 */
[----:B------:R-:W-:Y:S01]  /*5550*/  VOTEU.ALL UP1, P4 ;  /* 0x0000000000ff7886 */ /* 0x000fe20002020000 */
[----:B------:R-:W-:Y:S01]  /*5560*/  @!P4 R2UR UR9, R21 ;  /* 0x000000001509c2ca */ /* 0x000fe200000e0000 */
[----:B------:R-:W-:Y:S01]  /*5570*/  UMOV UR10, 0x0 ;  /* 0x00000000000a7882 */ /* 0x000fe20000000000 */
[----:B------:R-:W-:Y:S03]  /*5580*/  UMOV UR11, 0x10000000 ;  /* 0x10000000000b7882 */ /* 0x000fe60000000000 */
[----:B------:R-:W5:Y:S01]  /*5590*/  LDC.64 R10, c[0x0][0xb18] ;  /* 0x0002c600ff0a7b82 */ /* 0x000f620000000a00 */
[----:B------:R-:W-:Y:S01]  /*55a0*/  @!UP1 UIADD3 UR16, UPT, UPT, UR7, 0x400, URZ ;  /* 0x0000040007109890 */ /* 0x000fe2000fffe0ff */
[----:B------:R-:W-:Y:S01]  /*55b0*/  @P3 SHF.R.U32.HI R28, RZ, 0x10, R25 ;  /* 0x00000010ff1c3819 */ /* 0x000fe20000011619 */
[----:B------:R-:W-:Y:S01]  /*55c0*/  VOTEU.ALL UP1, P4 ;  /* 0x0000000000ff7886 */ /* 0x000fe20002020000 */
[----:B------:R-:W-:Y:S01]  /*55d0*/  UMOV UR20, UR36 ;  /* 0x0000002400147c82 */ /* 0x000fe20008000000 */
[----:B------:R-:W-:Y:S03]  /*55e0*/  VIADD R30, R30, 0x1 ;  /* 0x000000011e1e7836 */ /* 0x000fe60000000000 */
[----:B--2---:R-:W2:Y:S01]  /*55f0*/  @!P1 LDC R0, c[0x0][0xb20] ;  /* 0x0002c800ff009b82 */ /* 0x004ea20000000800 */
[----:B------:R-:W-:Y:S01]  /*5600*/  IMAD.U32 R21, RZ, RZ, UR8 ;  /* 0x00000008ff157e24 */ /* 0x000fe2000f8e00ff */
[----:B------:R-:W-:Y:S06]  /*5610*/  UPRMT UR8, UR37, 0x654, UR17 ;  /* 0x0000065425087896 */ /* 0x000fec0008000011 */
[----:B-1----:R-:W1:Y:S01]  /*5620*/  @!P1 LDC R3, c[0x0][0xb0c] ;  /* 0x0002c300ff039b82 */ /* 0x002e620000000800 */
[----:B------:R-:W-:Y:S01]  /*5630*/  IMAD.U32 R20, RZ, RZ, UR9 ;  /* 0x00000009ff147e24 */ /* 0x000fe2000f8e00ff */
[----:B------:R-:W-:Y:S04]  /*5640*/  @!P4 R2UR UR15, R21 ;  /* 0x00000000150fc2ca */ /* 0x000fe800000e0000 */
[----:B------:R-:W-:Y:S01]  /*5650*/  @!P4 R2UR UR14, R20 ;  /* 0x00000000140ec2ca */ /* 0x000fe200000e0000 */
[----:B------:R-:W-:Y:S11]  /*5660*/  @!P4 IMAD.MOV.U32 R20, RZ, RZ, 0x1000 ;  /* 0x00001000ff14c424 */ /* 0x000ff600078e00ff */
[----:B------:R-:W-:Y:S01]  /*5670*/  @!UPT UIADD3 URZ, UPT, UPT, URZ, URZ, URZ ;  /* 0x000000fffffff290 */ /* 0x000fe2000fffe0ff */
[----:B------:R1:W-:Y:S01]  /*5680*/  @!UP1 UTMALDG.3D [UR16], [UR14], desc[UR10] ;  /* 0x00000a100e0095b4 */ /* 0x0003e20008011000 */
[----:B------:R1:W-:Y:S02]  /*5690*/  @!P4 SYNCS.ARRIVE.TRANS64.RED.A0TR RZ, [UR7+0x220], R20 ;  /* 0x00022014ffffc9a7 */ /* 0x0003e40008300407 */
[----:B-1----:R-:W-:Y:S01]  /*56a0*/  @!P1 ISETP.NE.AND P2, PT, R3, 0x1, PT ;  /* 0x000000010300980c */ /* 0x002fe20003f45270 */
[C---:B---3--:R-:W-:Y:S01]  /*56b0*/  @!P1 IMAD.HI.U32 R14, R13.reuse, R14, RZ ;  /* 0x0000000e0d0e9227 */ /* 0x048fe200078e00ff */
[----:B-----5:R-:W-:Y:S03]  /*56c0*/  @!P1 ISETP.NE.AND P0, PT, R10, 0x1, PT ;  /* 0x000000010a00980c */ /* 0x020fe60003f05270 */
[C---:B------:R-:W-:Y:S01]  /*56d0*/  @!P1 IMAD.HI.U32 R11, R8.reuse, R11, RZ ;  /* 0x0000000b080b9227 */ /* 0x040fe200078e00ff */
[----:B------:R-:W-:Y:S04]  /*56e0*/  @!P1 SHF.R.U32.HI R14, RZ, R15, R14 ;  /* 0x0000000fff0e9219 */ /* 0x000fe8000001160e */
[----:B--2---:R-:W-:Y:S01]  /*56f0*/  @!P1 SHF.R.U32.HI R9, RZ, R0, R11 ;  /* 0x00000000ff099219 */ /* 0x004fe2000001160b */
[----:B------:R-:W-:Y:S01]  /*5700*/  SYNCS.ARRIVE.TRANS64.RED.A1T0 RZ, [UR8], RZ ;  /* 0x000000ffffff79a7 */ /* 0x000fe20008100408 */
[----:B------:R-:W-:Y:S02]  /*5710*/  @!P1 SEL R14, R13, R14, !P2 ;  /* 0x0000000e0d0e9207 */ /* 0x000fe40005000000 */
[----:B------:R-:W-:Y:S01]  /*5720*/  @!P1 SEL R9, R8, R9, !P0 ;  /* 0x0000000908099207 */ /* 0x000fe20004000000 */
[----:B------:R-:W1:Y:S04]  /*5730*/  SYNCS.PHASECHK.TRANS64.TRYWAIT P5, [UR7+0x238], R12 ;  /* 0x0002380cff0075a7 */ /* 0x000e6800080a1107 */
[----:B------:R-:W-:Y:S02]  /*5740*/  @!P1 IMAD.IADD R0, R9, 0x1, -R14 ;  /* 0x0000000109009824 */ /* 0x000fe400078e0a0e */
[----:B------:R-:W-:Y:S02]  /*5750*/  @!P1 IMAD.IADD R9, R14, 0x1, -R9 ;  /* 0x000000010e099824 */ /* 0x000fe400078e0a09 */
[----:B------:R-:W-:Y:S02]  /*5760*/  @!P1 IMAD R13, R0, R3, R13 ;  /* 0x00000003000d9224 */ /* 0x000fe400078e020d */
[----:B------:R-:W-:Y:S01]  /*5770*/  @!P1 IMAD R8, R9, R10, R8 ;  /* 0x0000000a09089224 */ /* 0x000fe200078e0208 */
[----:B-1----:R-:W-:Y:S06]  /*5780*/  @!P5 BRA `(.L_x_106) ;  /* 0x000000400034d947 */ /* 0x002fec0003800000 */
.L_x_228:
[----:B-1----:R-:W-:Y:S01]  /*5790*/  @!P4 IADD3 R3, P0, PT, R32, 0x580, RZ ;  /* 0x000005802003c810 */ /* 0x002fe20007f1e0ff */
[----:B------:R-:W-:Y:S01]  /*57a0*/  VOTEU.ALL UP1, P4 ;  /* 0x0000000000ff7886 */ /* 0x000fe20002020000 */
[----:B------:R-:W-:Y:S01]  /*57b0*/  UMOV UR20, 0x0 ;  /* 0x0000000000147882 */ /* 0x000fe20000000000 */
[----:B------:R-:W-:Y:S01]  /*57c0*/  UMOV UR21, 0x10000000 ;  /* 0x1000000000157882 */ /* 0x000fe20000000000 */
[----:B------:R-:W-:Y:S01]  /*57d0*/  @!P4 R2UR UR9, R3 ;  /* 0x000000000309c2ca */ /* 0x000fe200000e0000 */
[----:B------:R-:W-:Y:S01]  /*57e0*/  @!P4 IMAD.X R0, RZ, RZ, R33, P0 ;  /* 0x000000ffff00c224 */ /* 0x000fe200000e0621 */
[----:B------:R-:W-:Y:S01]  /*57f0*/  @!UP1 UIADD3 UR10, UPT, UPT, UR18, 0x40, URZ ;  /* 0x00000040120a9890 */ /* 0x000fe2000fffe0ff */
[----:B------:R-:W-:Y:S01]  /*5800*/  ISETP.NE.AND P0, PT, R30, 0x2, PT ;  /* 0x000000021e00780c */ /* 0x000fe20003f05270 */
[----:B------:R-:W-:Y:S01]  /*5810*/  UMOV UR11, UR19 ;  /* 0x00000013000b7c82 */ /* 0x000fe20008000000 */
[----:B------:R-:W-:Y:S01]  /*5820*/  UMOV UR12, UR36 ;  /* 0x00000024000c7c82 */ /* 0x000fe20008000000 */
[----:B------:R-:W-:Y:S01]  /*5830*/  @!P4 R2UR UR8, R0 ;  /* 0x000000000008c2ca */ /* 0x000fe200000e0000 */
[----:B------:R-:W-:Y:S01]  /*5840*/  IMAD.IADD R20, R8, 0x1, R83 ;  /* 0x0000000108147824 */ /* 0x000fe200078e0253 */
[----:B------:R-:W-:Y:S01]  /*5850*/  @P3 R2UR UR36, R28 ;  /* 0x000000001c2432ca */ /* 0x000fe200000e0000 */
[----:B------:R-:W-:Y:S01]  /*5860*/  IMAD.IADD R21, R13, 0x1, R90 ;  /* 0x000000010d157824 */ /* 0x000fe200078e025a */
[----:B------:R-:W-:Y:S02]  /*5870*/  SEL R0, RZ, 0x1, P0 ;  /* 0x00000001ff007807 */ /* 0x000fe40000000000 */
[----:B------:R-:W-:Y:S01]  /*5880*/  LOP3.LUT R31, R31, 0x1, RZ, 0x3c, !PT ;  /* 0x000000011f1f7812 */ /* 0x000fe200078e3cff */
[----:B------:R-:W-:Y:S01]  /*5890*/  IMAD.U32 R10, RZ, RZ, UR9 ;  /* 0x00000009ff0a7e24 */ /* 0x000fe2000f8e00ff */
[----:B------:R-:W-:Y:S01]  /*58a0*/  @!UP1 UIADD3 UR9, UPT, UPT, UR7, 0x228, URZ ;  /* 0x0000022807099890 */ /* 0x000fe2000fffe0ff */
[----:B------:R-:W-:Y:S02]  /*58b0*/  LOP3.LUT R29, R29, R0, RZ, 0x3c, !PT ;  /* 0x000000001d1d7212 */ /* 0x000fe400078e3cff */
[----:B------:R-:W-:Y:S02]  /*58c0*/  SEL R30, R30, RZ, P0 ;  /* 0x000000ff1e1e7207 */ /* 0x000fe40000000000 */
[----:B------:R-:W-:Y:S01]  /*58d0*/  IMAD.U32 R11, RZ, RZ, UR8 ;  /* 0x00000008ff0b7e24 */ /* 0x000fe2000f8e00ff */
[----:B------:R-:W-:Y:S01]  /*58e0*/  @!P4 R2UR UR14, R10 ;  /* 0x000000000a0ec2ca */ /* 0x000fe200000e0000 */
[----:B------:R-:W-:Y:S01]  /*58f0*/  @!UP1 UIADD3 UR8, UPT, UPT, UR7, 0x1400, URZ ;  /* 0x0000140007089890 */ /* 0x000fe2000fffe0ff */
[----:B------:R-:W-:Y:S02]  /*5900*/  VOTEU.ALL UP1, P4 ;  /* 0x0000000000ff7886 */ /* 0x000fe40002020000 */
[----:B------:R-:W-:Y:S11]  /*5910*/  @!P4 R2UR UR15, R11 ;  /* 0x000000000b0fc2ca */ /* 0x000ff600000e0000 */
[----:B------:R-:W-:Y:S02]  /*5920*/  @!UPT UIADD3 URZ, UPT, UPT, URZ, URZ, URZ ;  /* 0x000000fffffff290 */ /* 0x000fe4000fffe0ff */
[----:B------:R2:W-:Y:S01]  /*5930*/  @!UP1 UTMALDG.3D [UR8], [UR14], desc[UR20] ;  /* 0x000014080e0095b4 */ /* 0x0005e20008011000 */
[----:B------:R2:W-:Y:S01]  /*5940*/  @!P4 SYNCS.ARRIVE.TRANS64.RED.A0TR RZ, [UR7+0x228], R23 ;  /* 0x00022817ffffc9a7 */ /* 0x0005e20008300407 */
[----:B------:R-:W-:Y:S01]  /*5950*/  UPLOP3.LUT UP1, UPT, UPT, UPT, UPT, 0x80, 0x8 ;  /* 0x000000000008789c */ /* 0x000fe20003f2f070 */
[----:B------:R-:W-:Y:S01]  /*5960*/  SYNCS.ARRIVE.TRANS64.RED.A1T0 RZ, [UR13], RZ ;  /* 0x000000ffffff79a7 */ /* 0x000fe2000810040d */
[----:B------:R-:W-:Y:S09]  /*5970*/  @P3 BRA `(.L_x_107) ;  /* 0xfffffff400503947 */ /* 0x000ff2000383ffff */
[----:B------:R-:W-:-:S04]  /*5980*/  SHF.L.U32 R3, R31, 0x1f, RZ ;  /* 0x0000001f1f037819 */ /* 0x000fc800000006ff */
[----:B------:R-:W1:Y:S02]  /*5990*/  SYNCS.PHASECHK.TRANS64.TRYWAIT P0, [UR7+0x230], R3 ;  /* 0x00023003ff0075a7 */ /* 0x000e640008001107 */
[----:B-1----:R-:W-:Y:S05]  /*59a0*/  @!P0 BRA `(.L_x_108) ;  /* 0x0000003c00c48947 */ /* 0x002fea0003800000 */
.L_x_230:
[----:B-1----:R-:W-:-:S07]  /*59b0*/  MOV R0, UR7 ;  /* 0x0000000700007c02 */ /* 0x002fce0008000f00 */
.L_x_109:
[----:B-1----:R-:W-:-:S04]  /*59c0*/  SHF.L.U32 R3, R31, 0x1f, RZ ;  /* 0x0000001f1f037819 */ /* 0x002fc800000006ff */
[----:B------:R1:W3:Y:S03]  /*59d0*/  SYNCS.PHASECHK.TRANS64.TRYWAIT P0, [R0+URZ+0x238], R3 ;  /* 0x00023803000075a7 */ /* 0x0002e600080011ff */
[----:B---3--:R-:W-:Y:S05]  /*59e0*/  @!P0 NANOSLEEP.SYNCS 0x989680 ;  /* 0x009896800000895d */ /* 0x008fea0003900000 */
[----:B------:R-:W3:Y:S02]  /*59f0*/  @!P0 SYNCS.PHASECHK.TRANS64 P0, [R0+URZ+0x238], R3 ;  /* 0x00023803000085a7 */ /* 0x000ee400080010ff */
[----:B--23--:R-:W-:Y:S05]  /*5a00*/  @P0 EXIT ;  /* 0x000000000000094d */ /* 0x00cfea0003800000 */
[----:B------:R-:W-:Y:S05]  /*5a10*/  BRA `(.L_x_109) ;  /* 0xfffffffc00e87947 */ /* 0x000fea000383ffff */
.L_x_98:
[----:B------:R-:W-:-:S06]  /*5a20*/  UISETP.GE.AND UP1, UPT, UR8, 0x4, UPT ;  /* 0x000000040800788c */ /* 0x000fcc000bf26270 */
[----:B------:R-:W-:-:S13]  /*5a30*/  PLOP3.LUT P0, PT, PT, PT, UP1, 0x80, 0x8 ;  /* 0x000000000008781c */ /* 0x000fda0003f0f018 */
[----:B------:R-:W-:Y:S05]  /*5a40*/  @!P0 EXIT ;  /* 0x000000000000894d */ /* 0x000fea0003800000 */
[----:B------:R-:W-:Y:S01]  /*5a50*/  BAR.SYNC.DEFER_BLOCKING 0x6, 0xa0 ;  /* 0x0182800000007b1d */ /* 0x000fe20000010000 */
[C---:B------:R-:W-:Y:S01]  /*5a60*/  IMAD.SHL.U32 R2, R103.reuse, 0x40, RZ ;  /* 0x0000004067027824 */ /* 0x040fe200078e00ff */
[C---:B------:R-:W-:Y:S01]  /*5a70*/  LOP3.LUT R105, R103.reuse, 0x60, RZ, 0xc0, !PT ;  /* 0x0000006067697812 */ /* 0x040fe200078ec0ff */
[C---:B------:R-:W-:Y:S02]  /*5a80*/  IMAD.SHL.U32 R95, R103.reuse, 0x20, RZ ;  /* 0x00000020675f7824 */ /* 0x040fe400078e00ff */
[----:B------:R-:W-:Y:S02]  /*5a90*/  HFMA2 R44, -RZ, RZ, 0, 0 ;  /* 0x00000000ff2c7431 */ /* 0x000fe400000001ff */
[C---:B------:R-:W-:Y:S01]  /*5aa0*/  IMAD.SHL.U32 R0, R103.reuse, 0x8, RZ ;  /* 0x0000000867007824 */ /* 0x040fe200078e00ff */
[----:B------:R-:W-:Y:S01]  /*5ab0*/  UMOV UR49, 0x400 ;  /* 0x0000040000317882 */ /* 0x000fe20000000000 */
[----:B------:R-:W1:Y:S01]  /*5ac0*/  LDC R93, c[0x0][0x370] ;  /* 0x0000dc00ff5d7b82 */ /* 0x000e620000000800 */
[----:B------:R-:W-:Y:S01]  /*5ad0*/  ULEA UR49, UR37, UR49, 0x18 ;  /* 0x0000003125317291 */ /* 0x000fe2000f8ec0ff */
[----:B------:R-:W-:Y:S01]  /*5ae0*/  LOP3.LUT R5, R2, 0x180, RZ, 0xc0, !PT ;  /* 0x0000018002057812 */ /* 0x000fe200078ec0ff */
[----:B------:R-:W-:Y:S01]  /*5af0*/  IMAD.U32 R46, R103, 0x10000, RZ ;  /* 0x00010000672e7824 */ /* 0x000fe200078e00ff */
[----:B------:R-:W-:Y:S01]  /*5b00*/  LOP3.LUT R95, R95, 0xc00, RZ, 0xc0, !PT ;  /* 0x00000c005f5f7812 */ /* 0x000fe200078ec0ff */
[----:B------:R-:W-:Y:S01]  /*5b10*/  UIADD3 UR4, UPT, UPT, UR49, 0x2400, URZ ;  /* 0x0000240031047890 */ /* 0x000fe2000fffe0ff */
[----:B------:R-:W-:Y:S01]  /*5b20*/  LOP3.LUT R0, R5, 0x30, R0, 0xf8, !PT ;  /* 0x0000003005007812 */ /* 0x000fe200078ef800 */
[----:B------:R-:W-:Y:S01]  /*5b30*/  IMAD.SHL.U32 R5, R103, 0x2, RZ ;  /* 0x0000000267057824 */ /* 0x000fe200078e00ff */
[----:B------:R-:W2:Y:S01]  /*5b40*/  LDC R42, c[0x0][0xb0c] ;  /* 0x0002c300ff2a7b82 */ /* 0x000ea20000000800 */
[----:B------:R-:W-:Y:S01]  /*5b50*/  LOP3.LUT R95, R95, 0x40, R2, 0xf8, !PT ;  /* 0x000000405f5f7812 */ /* 0x000fe200078ef802 */
[----:B------:R-:W-:Y:S01]  /*5b60*/  IMAD.MOV.U32 R102, RZ, RZ, RZ ;  /* 0x000000ffff667224 */ /* 0x000fe200078e00ff */
[----:B------:R-:W-:Y:S01]  /*5b70*/  LOP3.LUT R46, R46, 0x600000, RZ, 0xc0, !PT ;  /* 0x006000002e2e7812 */ /* 0x000fe200078ec0ff */
[----:B------:R-:W-:Y:S01]  /*5b80*/  IMAD.MOV.U32 R107, RZ, RZ, RZ ;  /* 0x000000ffff6b7224 */ /* 0x000fe200078e00ff */
[----:B------:R-:W-:-:S02]  /*5b90*/  LOP3.LUT R0, R0, 0x20, R5, 0x78, !PT ;  /* 0x0000002000007812 */ /* 0x000fc400078e7805 */
[----:B------:R-:W-:Y:S02]  /*5ba0*/  CS2R R100, SRZ ;  /* 0x0000000000647805 */ /* 0x000fe4000001ff00 */
[----:B------:R-:W-:Y:S01]  /*5bb0*/  LOP3.LUT R95, R95, 0x200, R2, 0xf8, !PT ;  /* 0x000002005f5f7812 */ /* 0x000fe200078ef802 */
[----:B------:R-:W4:Y:S01]  /*5bc0*/  LDC R92, c[0x0][0xb20] ;  /* 0x0002c800ff5c7b82 */ /* 0x000f220000000800 */
[----:B------:R-:W3:Y:S01]  /*5bd0*/  LDS R3, [UR49+0x300] ;  /* 0x00030031ff037984 */ /* 0x000ee20008000800 */
[----:B------:R-:W-:Y:S01]  /*5be0*/  LOP3.LUT R103, R103, 0x2, RZ, 0xc0, !PT ;  /* 0x0000000267677812 */ /* 0x000fe200078ec0ff */
[----:B------:R-:W-:Y:S01]  /*5bf0*/  IMAD.MOV.U32 R99, RZ, RZ, RZ ;  /* 0x000000ffff637224 */ /* 0x000fe200078e00ff */
[----:B------:R-:W-:Y:S01]  /*5c00*/  LOP3.LUT R95, R95, R0, RZ, 0xfc, !PT ;  /* 0x000000005f5f7212 */ /* 0x000fe200078efcff */
[----:B------:R-:W-:Y:S01]  /*5c10*/  IMAD.U32 R104, RZ, RZ, UR4 ;  /* 0x00000004ff687e24 */ /* 0x000fe2000f8e00ff */
[----:B------:R-:W-:Y:S01]  /*5c20*/  IADD3 R97, PT, PT, -R103, RZ, RZ ;  /* 0x000000ff67617210 */ /* 0x000fe20007ffe1ff */
[----:B------:R-:W1:Y:S01]  /*5c30*/  LDCU.64 UR52, c[0x0][0x348] ;  /* 0x00006900ff3477ac */ /* 0x000e620008000a00 */
[----:B------:R-:W1:Y:S01]  /*5c40*/  LDC R41, c[0x0][0xb30] ;  /* 0x0002cc00ff297b82 */ /* 0x000e620000000800 */
[----:B------:R-:W1:Y:S01]  /*5c50*/  LDCU.64 UR38, c[0x0][0x888] ;  /* 0x00011100ff2677ac */ /* 0x000e620008000a00 */
[----:B------:R-:W1:Y:S06]  /*5c60*/  LDCU.64 UR44, c[0x0][0x890] ;  /* 0x00011200ff2c77ac */ /* 0x000e6c0008000a00 */
[----:B------:R-:W1:Y:S01]  /*5c70*/  LDC.64 R88, c[0x0][0xb10] ;  /* 0x0002c400ff587b82 */ /* 0x000e620000000a00 */
[----:B------:R-:W-:-:S07]  /*5c80*/  UIADD3 UR48, UPT, UPT, UR49, 0x400, URZ ;  /* 0x0000040031307890 */ /* 0x000fce000fffe0ff */
[----:B------:R-:W1:Y:S08]  /*5c90*/  LDC.64 R38, c[0x0][0xb18] ;  /* 0x0002c600ff267b82 */ /* 0x000e700000000a00 */
[----:B------:R-:W1:Y:S08]  /*5ca0*/  LDC.64 R36, c[0x0][0xb28] ;  /* 0x0002ca00ff247b82 */ /* 0x000e700000000a00 */
[----:B------:R-:W1:Y:S01]  /*5cb0*/  LDC.64 R86, c[0x0][0x8b0] ;  /* 0x00022c00ff567b82 */ /* 0x000e620000000a00 */
[----:B---3--:R-:W-:-:S07]  /*5cc0*/  IMAD.IADD R46, R3, 0x1, R46 ;  /* 0x00000001032e7824 */ /* 0x008fce00078e022e */
[----:B------:R-:W3:Y:S08]  /*5cd0*/  LDC.64 R84, c[0x0][0x8a8] ;  /* 0x00022a00ff547b82 */ /* 0x000ef00000000a00 */
[----:B--2-4-:R-:W1:Y:S02]  /*5ce0*/  LDC R94, c[0x0][0x374] ;  /* 0x0000dd00ff5e7b82 */ /* 0x014e640000000800 */
.L_x_135:
[----:B------:R-:W-:Y:S02]  /*5cf0*/  LEA R0, R107, UR49, 0x3 ;  /* 0x000000316b007c11 */ /* 0x000fe4000f8e18ff */
[----:B------:R-:W-:Y:S02]  /*5d00*/  SHF.L.U32 R3, R101, 0x1f, RZ ;  /* 0x0000001f65037819 */ /* 0x000fe400000006ff */
[----:B------:R-:W-:Y:S02]  /*5d10*/  LEA R16, R107, UR49, 0x4 ;  /* 0x000000316b107c11 */ /* 0x000fe4000f8e20ff */
[----:B------:R-:W2:Y:S02]  /*5d20*/  SYNCS.PHASECHK.TRANS64.TRYWAIT P0, [R0+URZ+0x250], R3 ;  /* 0x00025003000075a7 */ /* 0x000ea400080011ff */
[----:B-12---:R-:W-:Y:S05]  /*5d30*/  @!P0 BRA `(.L_x_110) ;  /* 0x0000003800f88947 */ /* 0x006fea0003800000 */
.L_x_231:
[----:B------:R-:W4:Y:S01]  /*5d40*/  LDC.64 R12, c[0x0][0xb10] ;  /* 0x0002c400ff0c7b82 */ /* 0x000f220000000a00 */
[----:B------:R-:W3:Y:S01]  /*5d50*/  LDS.128 R16, [R16+0x2e0] ;  /* 0x0002e00010107984 */ /* 0x000ee20000000c00 */
[----:B-1----:R-:W-:Y:S01]  /*5d60*/  ISETP.NE.AND P1, PT, R41, 0x1, PT ;  /* 0x000000012900780c */ /* 0x002fe20003f25270 */
[----:B--2---:R-:W-:Y:S01]  /*5d70*/  VIADD R0, R0, 0x260 ;  /* 0x0000026000007836 */ /* 0x004fe20000000000 */
[----:B------:R-:W-:Y:S04]  /*5d80*/  ISETP.GE.AND P0, PT, R40, 0x1, PT ;  /* 0x000000012800780c */ /* 0x000fe80003f06270 */
[----:B------:R-:W1:Y:S01]  /*5d90*/  LDC.64 R10, c[0x0][0xb18] ;  /* 0x0002c600ff0a7b82 */ /* 0x000e620000000a00 */
[----:B------:R-:W-:Y:S01]  /*5da0*/  PRMT R0, RZ, 0x654, R0 ;  /* 0x00000654ff007816 */ /* 0x000fe20000000000 */
[----:B------:R-:W-:Y:S01]  /*5db0*/  @!PT LDS RZ, [RZ] ;  /* 0x00000000fffff984 */ /* 0x000fe20000000800 */
[----:B------:R-:W-:Y:S01]  /*5dc0*/  @!PT LDS RZ, [RZ] ;  /* 0x00000000fffff984 */ /* 0x000fe20000000800 */
[----:B------:R-:W-:Y:S01]  /*5dd0*/  @!PT LDS RZ, [RZ] ;  /* 0x00000000fffff984 */ /* 0x000fe20000000800 */
[----:B------:R-:W-:Y:S01]  /*5de0*/  @!PT LDS RZ, [RZ] ;  /* 0x00000000fffff984 */ /* 0x000fe20000000800 */
[----:B------:R2:W-:Y:S06]  /*5df0*/  MEMBAR.ALL.CTA ;  /* 0x0000000000007992 */ /* 0x0005ec0000008000 */
[----:B--2---:R-:W2:Y:S01]  /*5e00*/  FENCE.VIEW.ASYNC.S ;  /* 0x00000000000073c6 */ /* 0x004ea20000000000 */
[----:B------:R-:W1:Y:S08]  /*5e10*/  @!P1 LDC R14, c[0x0][0xb20] ;  /* 0x0002c800ff0e9b82 */ /* 0x000e700000000800 */
[----:B------:R-:W1:Y:S01]  /*5e20*/  @!P1 LDC R9, c[0x0][0xb0c] ;  /* 0x0002c300ff099b82 */ /* 0x000e620000000800 */
[----:B--2---:R2:W-:Y:S01]  /*5e30*/  SYNCS.ARRIVE.TRANS64.RED.A1T0 RZ, [R0+URZ], RZ ;  /* 0x000000ff00ff79a7 */ /* 0x0045e200081004ff */
[----:B---3--:R-:W-:Y:S04]  /*5e40*/  LOP3.LUT P4, RZ, R18, 0x1, RZ, 0xc0, !PT ;  /* 0x0000000112ff7812 */ /* 0x008fe8000788c0ff */
[----:B------:R-:W-:Y:S09]  /*5e50*/  P2R R106, PR, RZ, 0x10 ;  /* 0x00000010ff6a7803 */ /* 0x000ff20000000000 */
[----:B------:R-:W-:Y:S02]  /*5e60*/  @P4 MOV R45, R16 ;  /* 0x00000010002d4202 */ /* 0x000fe40000000f00 */
[----:B------:R-:W-:Y:S01]  /*5e70*/  @P4 LOP3.LUT R43, R17, 0xffff, RZ, 0xc0, !PT ;  /* 0x0000ffff112b4812 */ /* 0x000fe200078ec0ff */
[----:B--2-4-:R-:W-:Y:S06]  /*5e80*/  @!P0 BRA `(.L_x_111) ;  /* 0x0000000000a48947 */ /* 0x014fec0003800000 */
[----:B------:R-:W-:Y:S01]  /*5e90*/  IMAD.HI.U32 R23, R94, R39, RZ ;  /* 0x000000275e177227 */ /* 0x000fe200078e00ff */
[----:B------:R-:W-:Y:S02]  /*5ea0*/  ISETP.NE.AND P0, PT, R38, 0x1, PT ;  /* 0x000000012600780c */ /* 0x000fe40003f05270 */
[----:B------:R-:W-:Y:S01]  /*5eb0*/  ISETP.NE.AND P2, PT, R40, 0x1, PT ;  /* 0x000000012800780c */ /* 0x000fe20003f45270 */
[----:B------:R-:W-:Y:S01]  /*5ec0*/  IMAD.HI.U32 R22, R93, R88, RZ ;  /* 0x000000585d167227 */ /* 0x000fe200078e00ff */
[----:B------:R-:W-:Y:S02]  /*5ed0*/  SHF.R.U32.HI R23, RZ, R92, R23 ;  /* 0x0000005cff177219 */ /* 0x000fe40000011617 */
[----:B------:R-:W-:Y:S01]  /*5ee0*/  ISETP.NE.AND P3, PT, R42, 0x1, PT ;  /* 0x000000012a00780c */ /* 0x000fe20003f65270 */
[----:B------:R-:W-:Y:S01]  /*5ef0*/  IMAD.HI.U32 R26, R45, R88, RZ ;  /* 0x000000582d1a7227 */ /* 0x000fe200078e00ff */
[----:B------:R-:W-:Y:S02]  /*5f00*/  SHF.R.U32.HI R22, RZ, R89, R22 ;  /* 0x00000059ff167219 */ /* 0x000fe40000011616 */
[----:B------:R-:W-:Y:S01]  /*5f10*/  SEL R3, R94, R23, !P0 ;  /* 0x000000175e037207 */ /* 0x000fe20004000000 */
[----:B------:R-:W-:Y:S01]  /*5f20*/  IMAD.HI.U32 R23, R43, R39, RZ ;  /* 0x000000272b177227 */ /* 0x000fe200078e00ff */
[----:B------:R-:W-:Y:S02]  /*5f30*/  SEL R7, R93, R22, !P3 ;  /* 0x000000165d077207 */ /* 0x000fe40005800000 */
[----:B------:R-:W-:Y:S01]  /*5f40*/  SHF.R.U32.HI R26, RZ, R89, R26 ;  /* 0x00000059ff1a7219 */ /* 0x000fe2000001161a */
[-C--:B------:R-:W-:Y:S04]  /*5f50*/  IMAD.HI.U32 R22, R3, R36.reuse, RZ ;  /* 0x0000002403167227 */ /* 0x080fe800078e00ff */
[----:B------:R-:W-:Y:S01]  /*5f60*/  IMAD.HI.U32 R24, R7, R36, RZ ;  /* 0x0000002407187227 */ /* 0x000fe200078e00ff */
[-C--:B------:R-:W-:Y:S02]  /*5f70*/  @P2 SHF.R.U32.HI R3, RZ, R37.reuse, R22 ;  /* 0x00000025ff032219 */ /* 0x080fe40000011616 */
[----:B------:R-:W-:Y:S02]  /*5f80*/  SHF.R.U32.HI R22, RZ, R92, R23 ;  /* 0x0000005cff167219 */ /* 0x000fe40000011617 */
[----:B------:R-:W-:Y:S01]  /*5f90*/  @P2 SHF.R.U32.HI R7, RZ, R37, R24 ;  /* 0x00000025ff072219 */ /* 0x000fe20000011618 */
[C---:B------:R-:W-:Y:S01]  /*5fa0*/  IMAD R2, R40.reuse, R3, RZ ;  /* 0x0000000328027224 */ /* 0x040fe200078e02ff */
[----:B------:R-:W-:Y:S02]  /*5fb0*/  SEL R5, R43, R22, !P0 ;  /* 0x000000162b057207 */ /* 0x000fe40004000000 */
[----:B------:R-:W-:Y:S01]  /*5fc0*/  SEL R3, R45, R26, !P3 ;  /* 0x0000001a2d037207 */ /* 0x000fe20005800000 */
[----:B------:R-:W-:Y:S01]  /*5fd0*/  IMAD R4, R40, R7, RZ ;  /* 0x0000000728047224 */ /* 0x000fe200078e02ff */
[C---:B------:R-:W-:Y:S01]  /*5fe0*/  ISETP.GE.AND P0, PT, R5.reuse, R2, PT ;  /* 0x000000020500720c */ /* 0x040fe20003f06270 */
[----:B------:R-:W-:Y:S03]  /*5ff0*/  IMAD.HI.U32 R6, R5, R36, RZ ;  /* 0x0000002405067227 */ /* 0x000fe600078e00ff */
[----:B------:R-:W-:Y:S01]  /*6000*/  ISETP.GE.OR P0, PT, R3, R4, P0 ;  /* 0x000000040300720c */ /* 0x000fe20000706670 */
[----:B------:R-:W-:Y:S01]  /*6010*/  IMAD.MOV R4, RZ, RZ, -R3 ;  /* 0x000000ffff047224 */ /* 0x000fe200078e0a03 */
[-C--:B------:R-:W-:Y:S03]  /*6020*/  SHF.R.U32.HI R6, RZ, R37.reuse, R6 ;  /* 0x00000025ff067219 */ /* 0x080fe60000011606 */
[----:B------:R-:W-:Y:S01]  /*6030*/  IMAD R45, R42, R4, R45 ;  /* 0x000000042a2d7224 */ /* 0x000fe200078e022d */
[----:B------:R-:W-:Y:S05]  /*6040*/  SEL R15, R5, R6, !P2 ;  /* 0x00000006050f7207 */ /* 0x000fea0005000000 */
[----:B------:R-:W-:Y:S02]  /*6050*/  IMAD.MOV R6, RZ, RZ, -R15 ;  /* 0x000000ffff067224 */ /* 0x000fe400078e0a0f */
[C---:B------:R-:W-:Y:S04]  /*6060*/  @!P0 IMAD.HI.U32 R2, R3.reuse, R36, RZ ;  /* 0x0000002403028227 */ /* 0x040fe800078e00ff */
[----:B------:R-:W-:Y:S01]  /*6070*/  IMAD R6, R40, R6, R5 ;  /* 0x0000000628067224 */ /* 0x000fe200078e0205 */
[----:B------:R-:W-:Y:S04]  /*6080*/  @!P0 SHF.R.U32.HI R2, RZ, R37, R2 ;  /* 0x00000025ff028219 */ /* 0x000fe80000011602 */
[----:B------:R-:W-:Y:S02]  /*6090*/  @!P0 SEL R0, R3, R2, !P2 ;  /* 0x0000000203008207 */ /* 0x000fe40005000000 */
[----:B------:R-:W-:Y:S02]  /*60a0*/  IADD3 R2, PT, PT, -R5, RZ, RZ ;  /* 0x000000ff05027210 */ /* 0x000fe40007ffe1ff */
[----:B------:R-:W-:Y:S01]  /*60b0*/  @!P0 IADD3 R8, PT, PT, R15, -R0, RZ ;  /* 0x800000000f088210 */ /* 0x000fe20007ffe0ff */
[----:B------:R-:W-:Y:S02]  /*60c0*/  @!P0 IMAD R0, R7, R6, R0 ;  /* 0x0000000607008224 */ /* 0x000fe400078e0200 */
[----:B------:R-:W-:Y:S02]  /*60d0*/  IMAD R43, R38, R2, R43 ;  /* 0x00000002262b7224 */ /* 0x000fe400078e022b */
[----:B------:R-:W-:Y:S02]  /*60e0*/  @!P0 IMAD R5, R8, R40, R3 ;  /* 0x0000002808058224 */ /* 0x000fe400078e0203 */
[----:B------:R-:W-:Y:S04]  /*60f0*/  @!P0 IMAD.MOV.U32 R3, RZ, RZ, R0 ;  /* 0x000000ffff038224 */ /* 0x000fe800078e0000 */
[----:B------:R-:W-:Y:S02]  /*6100*/  IMAD R45, R3, R42, R45 ;  /* 0x0000002a032d7224 */ /* 0x000fe400078e022d */
[----:B------:R-:W-:Y:S07]  /*6110*/  IMAD R43, R5, R38, R43 ;  /* 0x00000026052b7224 */ /* 0x000fee00078e022b */
.L_x_111:
[----:B-1----:R-:W-:Y:S01]  /*6120*/  @!P1 ISETP.NE.AND P0, PT, R10, 0x1, PT ;  /* 0x000000010a00980c */ /* 0x002fe20003f05270 */
[----:B------:R-:W-:Y:S01]  /*6130*/  @!P1 IMAD.HI.U32 R0, R45, R12, RZ ;  /* 0x0000000c2d009227 */ /* 0x000fe200078e00ff */
[----:B------:R-:W-:Y:S01]  /*6140*/  @!P1 ISETP.NE.AND P2, PT, R9, 0x1, PT ;  /* 0x000000010900980c */ /* 0x000fe20003f45270 */
[----:B------:R-:W-:Y:S01]  /*6150*/  ULOP3.LUT UP0, URZ, UR48, 0x1b0, URZ, 0xc0, !UPT ;  /* 0x000001b030ff7892 */ /* 0x000fe2000f80c0ff */
[----:B------:R-:W-:Y:S01]  /*6160*/  R2UR UR42, R21 ;  /* 0x00000000152a72ca */ /* 0x000fe200000e0000 */
[----:B------:R-:W-:Y:S01]  /*6170*/  @!P1 IMAD.HI.U32 R3, R43, R11, RZ ;  /* 0x0000000b2b039227 */ /* 0x000fe200078e00ff */
[----:B------:R-:W-:Y:S02]  /*6180*/  @!P1 SHF.R.U32.HI R0, RZ, R13, R0 ;  /* 0x0000000dff009219 */ /* 0x000fe40000011600 */
[----:B------:R-:W-:Y:S01]  /*6190*/  R2UR UR41, R20 ;  /* 0x00000000142972ca */ /* 0x000fe200000e0000 */
[----:B------:R-:W-:Y:S01]  /*61a0*/  VIADD R107, R107, 0x1 ;  /* 0x000000016b6b7836 */ /* 0x000fe20000000000 */
[----:B------:R-:W-:Y:S02]  /*61b0*/  @!P1 SHF.R.U32.HI R2, RZ, R14, R3 ;  /* 0x0000000eff029219 */ /* 0x000fe40000011603 */
[----:B------:R-:W-:Y:S02]  /*61c0*/  @!P1 SEL R3, R45, R0, !P2 ;  /* 0x000000002d039207 */ /* 0x000fe40005000000 */
[----:B------:R-:W-:Y:S02]  /*61d0*/  @!P1 SEL R2, R43, R2, !P0 ;  /* 0x000000022b029207 */ /* 0x000fe40004000000 */
[----:B------:R-:W-:Y:S01]  /*61e0*/  @P4 SHF.R.U32.HI R98, RZ, 0x10, R17 ;  /* 0x00000010ff624819 */ /* 0x000fe20000011611 */
[----:B------:R-:W-:Y:S02]  /*61f0*/  USHF.L.U32 UR42, UR42, 0x6, URZ ;  /* 0x000000062a2a7899 */ /* 0x000fe400080006ff */
[----:B------:R-:W-:Y:S02]  /*6200*/  @!P1 IMAD.IADD R0, R2, 0x1, -R3 ;  /* 0x0000000102009824 */ /* 0x000fe400078e0a03 */
[----:B------:R-:W-:Y:S01]  /*6210*/  @!P1 IMAD.IADD R2, R3, 0x1, -R2 ;  /* 0x0000000103029824 */ /* 0x000fe200078e0a02 */
[----:B------:R-:W-:Y:S01]  /*6220*/  USHF.L.U32 UR41, UR41, 0x7, URZ ;  /* 0x0000000729297899 */ /* 0x000fe200080006ff */
[----:B------:R-:W-:Y:S02]  /*6230*/  @!P1 IMAD R45, R0, R9, R45 ;  /* 0x00000009002d9224 */ /* 0x000fe400078e022d */
[----:B------:R-:W-:Y:S01]  /*6240*/  @!P1 IMAD R43, R2, R10, R43 ;  /* 0x0000000a022b9224 */ /* 0x000fe200078e022b */
[----:B------:R-:W-:Y:S08]  /*6250*/  BRA.U !UP0, `(.L_x_112) ;  /* 0x0000000108407547 */ /* 0x000ff0000b800000 */
[----:B------:R-:W1:Y:S01]  /*6260*/  LDCU.64 UR8, c[0x4][0x80] ;  /* 0x01001000ff0877ac */ /* 0x000e620008000a00 */
[----:B------:R-:W-:Y:S01]  /*6270*/  MOV R3, 0x0 ;  /* 0x0000000000037802 */ /* 0x000fe20000000f00 */
[----:B------:R-:W-:Y:S02]  /*6280*/  HFMA2 R12, -RZ, RZ, 0, 5.9604644775390625e-08 ;  /* 0x00000001ff0c7431 */ /* 0x000fe400000001ff */
[----:B------:R-:W-:Y:S02]  /*6290*/  IMAD.MOV.U32 R8, RZ, RZ, 0x70 ;  /* 0x00000070ff087424 */ /* 0x000fe400078e00ff */
[----:B------:R-:W-:Y:S01]  /*62a0*/  IMAD.MOV.U32 R13, RZ, RZ, RZ ;  /* 0x000000ffff0d7224 */ /* 0x000fe200078e00ff */
[----:B------:R-:W2:Y:S01]  /*62b0*/  LDCU.64 UR6, c[0x4][0x88] ;  /* 0x01001100ff0677ac */ /* 0x000ea20008000a00 */
[----:B------:R-:W3:Y:S01]  /*62c0*/  LDC.64 R2, c[0x4][R3] ;  /* 0x0100000003027b82 */ /* 0x000ee20000000a00 */
[----:B------:R-:W4:Y:S01]  /*62d0*/  LDCU.64 UR4, c[0x4][0x8] ;  /* 0x01000100ff0477ac */ /* 0x000f220008000a00 */
[----:B-1----:R-:W-:Y:S01]  /*62e0*/  MOV R5, UR9 ;  /* 0x0000000900057c02 */ /* 0x002fe20008000f00 */
[----:B------:R-:W-:Y:S01]  /*62f0*/  IMAD.U32 R4, RZ, RZ, UR8 ;  /* 0x00000008ff047e24 */ /* 0x000fe2000f8e00ff */
[----:B--2---:R-:W-:Y:S01]  /*6300*/  MOV R7, UR7 ;  /* 0x0000000700077c02 */ /* 0x004fe20008000f00 */
[----:B------:R-:W-:Y:S01]  /*6310*/  IMAD.U32 R6, RZ, RZ, UR6 ;  /* 0x00000006ff067e24 */ /* 0x000fe2000f8e00ff */
[----:B----4-:R-:W-:Y:S01]  /*6320*/  MOV R11, UR5 ;  /* 0x00000005000b7c02 */ /* 0x010fe20008000f00 */
[----:B------:R-:W-:Y:S02]  /*6330*/  IMAD.U32 R10, RZ, RZ, UR4 ;  /* 0x00000004ff0a7e24 */ /* 0x000fe4000f8e00ff */
[----:B------:R-:W-:Y:S07]  /*6340*/  LEPC R20, `(.L_x_112) ;  /* 0x000000001014794e */ /* 0x000fee0000000000 */
[----:B---3-5:R-:W-:Y:S05]  /*6350*/  CALL.ABS.NOINC R2 ;  /* 0x0000000002007343 */ /* 0x028fea0003c00000 */
.L_x_112:
[----:B------:R-:W-:Y:S01]  /*6360*/  LOP3.LUT P0, RZ, R104, 0x1b0, RZ, 0xc0, !PT ;  /* 0x000001b068ff7812 */ /* 0x000fe2000780c0ff */
[----:B------:R-:W-:Y:S11]  /*6370*/  BSSY.RECONVERGENT B6, `(.L_x_113) ;  /* 0x0000013000067945 */ /* 0x000ff60003800200 */
[----:B------:R-:W-:Y:S01]  /*6380*/  @!UPT UIADD3 URZ, UPT, UPT, URZ, URZ, URZ ;  /* 0x000000fffffff290 */ /* 0x000fe2000fffe0ff */
[----:B------:R-:W-:Y:S05]  /*6390*/  @!P0 BRA `(.L_x_114) ;  /* 0x0000000000408947 */ /* 0x000fea0003800000 */
        /* <DEDUP_REMOVED lines=16> */
.L_x_114:
[----:B------:R-:W-:Y:S05]  /*64a0*/  BSYNC.RECONVERGENT B6 ;  /* 0x0000000000067941 */ /* 0x000fea0003800200 */
.L_x_113:
[----:B------:R-:W-:Y:S01]  /*64b0*/  ISETP.NE.U32.AND P4, PT, R86, RZ, PT ;  /* 0x000000ff5600720c */ /* 0x000fe20003f85070 */
[----:B------:R-:W-:Y:S01]  /*64c0*/  UISETP.NE.AND UP2, UPT, UR50, URZ, UPT ;  /* 0x000000ff3200728c */ /* 0x000fe2000bf45270 */
[----:B------:R-:W-:Y:S01]  /*64d0*/  ISETP.NE.U32.AND P2, PT, RZ, UR38, PT ;  /* 0x00000026ff007c0c */ /* 0x000fe2000bf45070 */
[----:B------:R-:W-:Y:S01]  /*64e0*/  UISETP.NE.U32.AND UP1, UPT, UR44, URZ, UPT ;  /* 0x000000ff2c00728c */ /* 0x000fe2000bf25070 */
[----:B------:R-:W-:Y:S01]  /*64f0*/  ISETP.NE.AND.EX P4, PT, R87, RZ, PT, P4 ;  /* 0x000000ff5700720c */ /* 0x000fe20003f85340 */
[----:B------:R-:W-:Y:S01]  /*6500*/  UPLOP3.LUT UP0, UPT, UPT, UPT, UPT, 0x40, 0x4 ;  /* 0x000000000004789c */ /* 0x000fe20003f0e870 */
[----:B------:R-:W-:Y:S01]  /*6510*/  ISETP.NE.AND.EX P2, PT, RZ, UR39, PT, P2 ;  /* 0x00000027ff007c0c */ /* 0x000fe2000bf45320 */
[----:B------:R-:W-:Y:S01]  /*6520*/  UISETP.NE.AND.EX UP1, UPT, UR45, URZ, UPT, UP1 ;  /* 0x000000ff2d00728c */ /* 0x000fe2000bf25310 */
[----:B------:R-:W-:Y:S04]  /*6530*/  PLOP3.LUT P1, PT, PT, PT, UP2, 0x80, 0x8 ;  /* 0x000000000008781c */ /* 0x000fe80003f2f028 */
[----:B------:R-:W-:Y:S06]  /*6540*/  @UP2 UPLOP3.LUT UP0, UPT, UPT, UPT, UP1, 0x80, 0x8 ;  /* 0x000000000008289c */ /* 0x000fec0003f0f010 */
[----:B------:R-:W-:Y:S01]  /*6550*/  PLOP3.LUT P0, PT, PT, PT, UP0, 0x80, 0x8 ;  /* 0x000000000008781c */ /* 0x000fe20003f0f008 */
[----:B------:R-:W-:Y:S01]  /*6560*/  @!UPT UIADD3 URZ, UPT, UPT, URZ, URZ, URZ ;  /* 0x000000fffffff290 */ /* 0x000fe2000fffe0ff */
[----:B------:R-:W-:Y:S11]  /*6570*/  BRA.U !UP1, `(.L_x_115) ;  /* 0x0000000109387547 */ /* 0x000ff6000b800000 */
[----:B------:R-:W-:Y:S01]  /*6580*/  UISETP.NE.U32.AND UP0, UPT, UR38, URZ, UPT ;  /* 0x000000ff2600728c */ /* 0x000fe2000bf05070 */
[----:B------:R-:W-:Y:S02]  /*6590*/  HFMA2 R0, -RZ, RZ, 0, 5.9604644775390625e-08 ;  /* 0x00000001ff007431 */ /* 0x000fe400000001ff */
[----:B------:R-:W-:Y:S01]  /*65a0*/  IMAD.MOV.U32 R91, RZ, RZ, 0x1 ;  /* 0x00000001ff5b7424 */ /* 0x000fe200078e00ff */
[----:B------:R-:W-:Y:S06]  /*65b0*/  UISETP.NE.AND.EX UP0, UPT, UR39, URZ, UPT, UP0 ;  /* 0x000000ff2700728c */ /* 0x000fec000bf05300 */
[----:B------:R-:W-:Y:S05]  /*65c0*/  PLOP3.LUT P3, PT, PT, PT, UP0, 0x80, 0x8 ;  /* 0x000000000008781c */ /* 0x000fea0003f6f008 */
[----:B------:R-:W1:Y:S01]  /*65d0*/  @UP0 LDCU.64 UR6, c[0x0][0x888] ;  /* 0x00011100ff0607ac */ /* 0x000e620008000a00 */
[----:B------:R-:W-:Y:S07]  /*65e0*/  @UP0 UIMAD UR4, UR36, UR44, URZ ;  /* 0x0000002c240402a4 */ /* 0x000fee000f8e02ff */
[----:B------:R-:W-:Y:S01]  /*65f0*/  @!P3 PRMT R91, R0, 0x7610, R91 ;  /* 0x00007610005bb816 */ /* 0x000fe2000000005b */
[----:B-1----:R-:W-:Y:S03]  /*6600*/  @UP0 UIMAD.WIDE UR6, UR4, 0x4, UR6 ;  /* 0x00000004040608a5 */ /* 0x002fe6000f8e0206 */
[----:B------:R-:W1:Y:S03]  /*6610*/  @!UP0 LDCU UR4, c[0x0][0x880] ;  /* 0x00011000ff0487ac */ /* 0x000e660008000800 */
[----:B------:R-:W-:Y:S01]  /*6620*/  IMAD.U32 R2, RZ, RZ, UR6 ;  /* 0x00000006ff027e24 */ /* 0x000fe2000f8e00ff */
[----:B------:R-:W-:Y:S05]  /*6630*/  MOV R3, UR7 ;  /* 0x0000000700037c02 */ /* 0x000fea0008000f00 */
[----:B-----5:R2:W5:Y:S02]  /*6640*/  @P3 LDG.E R50, desc[UR46][R2.64] ;  /* 0x0000002e02323981 */ /* 0x020564000c1e1900 */
[----:B-12---:R-:W-:Y:S02]  /*6650*/  @!P3 IMAD.U32 R50, RZ, RZ, UR4 ;  /* 0x00000004ff32be24 */ /* 0x006fe4000f8e00ff */
.L_x_115:
[----:B------:R-:W-:Y:S05]  /*6660*/  @!P4 BRA `(.L_x_116) ;  /* 0x000000000020c947 */ /* 0x000fea0003800000 */
[----:B------:R-:W-:Y:S04]  /*6670*/  ISETP.NE.U32.AND P3, PT, R84, RZ, PT ;  /* 0x000000ff5400720c */ /* 0x000fe80003f65070 */
[----:B------:R-:W-:Y:S11]  /*6680*/  ISETP.NE.AND.EX P3, PT, R85, RZ, PT, P3 ;  /* 0x000000ff5500720c */ /* 0x000ff60003f65330 */
[----:B------:R-:W-:Y:S02]  /*6690*/  @!UPT UIADD3 URZ, UPT, UPT, URZ, URZ, URZ ;  /* 0x000000fffffff290 */ /* 0x000fe4000fffe0ff */
[----:B------:R-:W1:Y:S01]  /*66a0*/  @P3 LDC.64 R2, c[0x0][0x8a8] ;  /* 0x00022a00ff023b82 */ /* 0x000e620000000a00 */
[----:B------:R-:W-:Y:S04]  /*66b0*/  @P3 IMAD R0, R86, UR36, RZ ;  /* 0x0000002456003c24 */ /* 0x000fe8000f8e02ff */
[----:B-1----:R-:W-:Y:S05]  /*66c0*/  @P3 IMAD.WIDE R2, R0, 0x4, R2 ;  /* 0x0000000400023825 */ /* 0x002fea00078e0202 */
[----:B-----5:R1:W5:Y:S02]  /*66d0*/  @P3 LDG.E R47, desc[UR46][R2.64] ;  /* 0x0000002e022f3981 */ /* 0x020364000c1e1900 */
[----:B-1----:R-:W2:Y:S02]  /*66e0*/  @!P3 LDC R47, c[0x0][0x8a0] ;  /* 0x00022800ff2fbb82 */ /* 0x002ea40000000800 */
.L_x_116:
[----:B-----5:R-:W-:Y:S01]  /*66f0*/  ISETP.NE.AND P4, PT, R50, RZ, PT ;  /* 0x000000ff3200720c */ /* 0x020fe20003f85270 */
[----:B------:R-:W-:Y:S01]  /*6700*/  BSSY B1, `(.L_x_117) ;  /* 0x0000042000017945 */ /* 0x000fe20003800000 */
[----:B------:R-:W-:Y:S01]  /*6710*/  SEL R9, RZ, 0xffffffff, P2 ;  /* 0xffffffffff097807 */ /* 0x000fe20001000000 */
[----:B------:R-:W-:Y:S01]  /*6720*/  IMAD.MOV.U32 R55, RZ, RZ, 0x1 ;  /* 0x00000001ff377424 */ /* 0x000fe200078e00ff */
[----:B------:R-:W-:Y:S02]  /*6730*/  LOP3.LUT P3, RZ, R91, 0xff, RZ, 0xc0, !PT ;  /* 0x000000ff5bff7812 */ /* 0x000fe4000786c0ff */
[----:B------:R-:W-:Y:S02]  /*6740*/  CS2R R62, SRZ ;  /* 0x00000000003e7805 */ /* 0x000fe4000001ff00 */
[----:B------:R-:W-:Y:S02]  /*6750*/  @P1 SEL R2, RZ, 0xffffffff, P4 ;  /* 0xffffffffff021807 */ /* 0x000fe40002000000 */
[----:B------:R-:W-:Y:S02]  /*6760*/  CS2R R60, SRZ ;  /* 0x00000000003c7805 */ /* 0x000fe4000001ff00 */
[----:B------:R-:W-:Y:S02]  /*6770*/  LEA R0, R100, UR49, 0x3 ;  /* 0x0000003164007c11 */ /* 0x000fe4000f8e18ff */
[----:B------:R-:W-:Y:S02]  /*6780*/  CS2R R58, SRZ ;  /* 0x00000000003a7805 */ /* 0x000fe4000001ff00 */
[----:B------:R-:W-:Y:S02]  /*6790*/  @P0 SEL R2, R9, R2, !P3 ;  /* 0x0000000209020207 */ /* 0x000fe40005800000 */
[----:B------:R-:W-:Y:S02]  /*67a0*/  CS2R R56, SRZ ;  /* 0x0000000000387805 */ /* 0x000fe4000001ff00 */
[----:B------:R-:W-:Y:S02]  /*67b0*/  LEA R108, R44, UR49, 0x3 ;  /* 0x000000312c6c7c11 */ /* 0x000fe4000f8e18ff */
[----:B------:R-:W-:Y:S02]  /*67c0*/  @P1 LOP3.LUT R2, R2, 0x1, RZ, 0xc0, !PT ;  /* 0x0000000102021812 */ /* 0x000fe400078ec0ff */
[----:B------:R-:W-:Y:S02]  /*67d0*/  SHF.L.U32 R7, R102, 0x1f, RZ ;  /* 0x0000001f66077819 */ /* 0x000fe400000006ff */
[----:B------:R-:W-:Y:S02]  /*67e0*/  ISETP.NE.U32.OR P6, PT, R2, 0x1, !P1 ;  /* 0x000000010200780c */ /* 0x000fe40004fc5470 */
[----:B------:R-:W-:Y:S02]  /*67f0*/  PLOP3.LUT P2, PT, PT, PT, UP1, 0x80, 0x8 ;  /* 0x000000000008781c */ /* 0x000fe40003f4f018 */
[C---:B------:R-:W-:Y:S02]  /*6800*/  LEA.HI R5, R44.reuse, R44, RZ, 0x1 ;  /* 0x0000002c2c057211 */ /* 0x040fe400078f08ff */
[----:B------:R-:W-:Y:S02]  /*6810*/  SEL R2, RZ, 0xffffffff, P4 ;  /* 0xffffffffff027807 */ /* 0x000fe40002000000 */
[----:B------:R-:W-:Y:S01]  /*6820*/  P2R R64, PR, RZ, 0x40 ;  /* 0x00000040ff407803 */ /* 0x000fe20000000000 */
[C---:B------:R-:W-:Y:S01]  /*6830*/  IMAD.SHL.U32 R3, R5.reuse, 0x40, RZ ;  /* 0x0000004005037824 */ /* 0x040fe200078e00ff */
[----:B------:R-:W-:Y:S03]  /*6840*/  LOP3.LUT R5, R5, 0xffe, RZ, 0xc0, !PT ;  /* 0x00000ffe05057812 */ /* 0x000fe600078ec0ff */
[----:B------:R-:W-:Y:S02]  /*6850*/  @P6 SHF.L.U32 R11, R99, 0x1f, RZ ;  /* 0x0000001f630b6819 */ /* 0x000fe400000006ff */
[----:B------:R-:W-:Y:S01]  /*6860*/  @P2 SEL R2, R9, R2, !P3 ;  /* 0x0000000209022207 */ /* 0x000fe20005800000 */
[----:B------:R-:W-:Y:S01]  /*6870*/  IMAD.IADD R48, R44, 0x1, -R5 ;  /* 0x000000012c307824 */ /* 0x000fe200078e0a05 */
[----:B------:R-:W1:Y:S01]  /*6880*/  @P6 SYNCS.PHASECHK.TRANS64.TRYWAIT P1, [R0+URZ+0x220], R11 ;  /* 0x0002200b000065a7 */ /* 0x000e6200080211ff */
[----:B------:R-:W-:Y:S02]  /*6890*/  LOP3.LUT R3, R3, 0xffffff80, RZ, 0xc0, !PT ;  /* 0xffffff8003037812 */ /* 0x000fe400078ec0ff */
[----:B------:R-:W-:Y:S03]  /*68a0*/  LOP3.LUT R2, R2, 0x1, RZ, 0xc0, !PT ;  /* 0x0000000102027812 */ /* 0x000fe600078ec0ff */
[----:B------:R-:W-:Y:S01]  /*68b0*/  IMAD.IADD R3, R46, 0x1, R3 ;  /* 0x000000012e037824 */ /* 0x000fe200078e0203 */
[----:B------:R-:W-:Y:S03]  /*68c0*/  ISETP.NE.U32.AND P5, PT, R2, 0x1, PT ;  /* 0x000000010200780c */ /* 0x000fe60003fa5070 */
[----:B------:R-:W-:Y:S01]  /*68d0*/  IMAD R48, R48, 0x100000, R3 ;  /* 0x0010000030307824 */ /* 0x000fe200078e0203 */
[----:B------:R-:W-:Y:S01]  /*68e0*/  P2R R72, PR, RZ, 0x20 ;  /* 0x00000020ff487803 */ /* 0x000fe20000000000 */
[----:B------:R3:W4:Y:S01]  /*68f0*/  SYNCS.PHASECHK.TRANS64.TRYWAIT P0, [R108+URZ+0x270], R7 ;  /* 0x000270076c0075a7 */ /* 0x00072200080011ff */
[----:B-1----:R-:W-:Y:S01]  /*6900*/  @P6 SEL R55, RZ, 0x1, !P1 ;  /* 0x00000001ff376807 */ /* 0x002fe20004800000 */
[----:B---3--:R-:W-:Y:S06]  /*6910*/  @!P6 BRA `(.L_x_118) ;  /* 0x000000000080e947 */ /* 0x008fec0003800000 */
[----:B------:R-:W-:Y:S01]  /*6920*/  @P5 IMAD R4, R100, 0x1000, R95 ;  /* 0x0000100064045824 */ /* 0x000fe200078e025f */
[----:B------:R-:W-:Y:S01]  /*6930*/  ISETP.NE.AND P1, PT, R55, RZ, PT ;  /* 0x000000ff3700720c */ /* 0x000fe20003f25270 */
[----:B------:R-:W-:Y:S01]  /*6940*/  BSSY B0, `(.L_x_119) ;  /* 0x000000b000007945 */ /* 0x000fe20003800000 */
[----:B------:R-:W-:Y:S01]  /*6950*/  CS2R R58, SRZ ;  /* 0x00000000003a7805 */ /* 0x000fe2000001ff00 */
[----:B------:R-:W-:Y:S01]  /*6960*/  @P5 VIADD R2, R4, UR49 ;  /* 0x0000003104025c36 */ /* 0x000fe20008000000 */
[----:B------:R-:W-:Y:S02]  /*6970*/  CS2R R56, SRZ ;  /* 0x0000000000387805 */ /* 0x000fe4000001ff00 */
[----:B------:R-:W-:Y:S02]  /*6980*/  CS2R R62, SRZ ;  /* 0x00000000003e7805 */ /* 0x000fe4000001ff00 */
[----:B------:R-:W-:Y:S01]  /*6990*/  CS2R R60, SRZ ;  /* 0x00000000003c7805 */ /* 0x000fe2000001ff00 */
[----:B------:R-:W-:Y:S04]  /*69a0*/  @P5 IMAD R2, R103, -0x10, R2 ;  /* 0xfffffff067025824 */ /* 0x000fe800078e0202 */
[----:B------:R-:W-:Y:S05]  /*69b0*/  @P1 BRA `(.L_x_120) ;  /* 0x00000000000c1947 */ /* 0x000fea0003800000 */
[----:B------:R-:W-:Y:S04]  /*69c0*/  SHF.L.U32 R3, R99, 0x1f, RZ ;  /* 0x0000001f63037819 */ /* 0x000fe800000006ff */
[----:B------:R-:W1:Y:S02]  /*69d0*/  SYNCS.PHASECHK.TRANS64.TRYWAIT P1, [R0+URZ+0x220], R3 ;  /* 0x00022003000075a7 */ /* 0x000e6400080211ff */
[----:B-1----:R-:W-:Y:S05]  /*69e0*/  @!P1 BRA `(.L_x_121) ;  /* 0x0000002c00e09947 */ /* 0x002fea0003800000 */
.L_x_120:
[----:B------:R-:W-:Y:S05]  /*69f0*/  BSYNC B0 ;  /* 0x0000000000007941 */ /* 0x000fea0003800000 */
.L_x_119:
[----:B------:R-:W-:Y:S01]  /*6a00*/  ISETP.NE.AND P1, PT, R72, RZ, PT ;  /* 0x000000ff4800720c */ /* 0x000fe20003f25270 */
[----:B-1----:R-:W-:Y:S02]  /*6a10*/  VIADD R3, R0, 0x230 ;  /* 0x0000023000037836 */ /* 0x002fe40000000000 */
[----:B------:R-:W-:Y:S02]  /*6a20*/  IMAD.U32 R0, RZ, RZ, UR37 ;  /* 0x00000025ff007e24 */ /* 0x000fe4000f8e00ff */
[----:B------:R-:W-:Y:S03]  /*6a30*/  VIADD R100, R100, 0x1 ;  /* 0x0000000164647836 */ /* 0x000fe60000000000 */
[----:B------:R-:W-:Y:S05]  /*6a40*/  PRMT R0, R0, 0x654, R3 ;  /* 0x0000065400007816 */ /* 0x000fea0000000003 */
[----:B------:R1:W3:Y:S04]  /*6a50*/  @P1 LDS.128 R56, [R4+UR49+0x400] ;  /* 0x0004003104381984 */ /* 0x0002e80008000c00 */
[----:B------:R1:W1:Y:S01]  /*6a60*/  @P1 LDS.128 R60, [R2+0x410] ;  /* 0x00041000023c1984 */ /* 0x0002620000000c00 */
[C---:B------:R-:W-:Y:S01]  /*6a70*/  ISETP.NE.AND P1, PT, R100.reuse, 0x2, PT ;  /* 0x000000026400780c */ /* 0x040fe20003f25270 */
[----:B------:R-:W-:Y:S01]  /*6a80*/  @!PT LDS RZ, [RZ] ;  /* 0x00000000fffff984 */ /* 0x000fe20000000800 */
[----:B------:R-:W-:Y:S01]  /*6a90*/  @!PT LDS RZ, [RZ] ;  /* 0x00000000fffff984 */ /* 0x000fe20000000800 */
[----:B------:R-:W-:Y:S01]  /*6aa0*/  @!PT LDS RZ, [RZ] ;  /* 0x00000000fffff984 */ /* 0x000fe20000000800 */
[----:B------:R-:W-:Y:S01]  /*6ab0*/  @!PT LDS RZ, [RZ] ;  /* 0x00000000fffff984 */ /* 0x000fe20000000800 */
[----:B------:R5:W-:Y:S06]  /*6ac0*/  MEMBAR.ALL.CTA ;  /* 0x0000000000007992 */ /* 0x000bec0000008000 */
[----:B-----5:R-:W5:Y:S01]  /*6ad0*/  FENCE.VIEW.ASYNC.S ;  /* 0x00000000000073c6 */ /* 0x020f620000000000 */
[----:B------:R-:W-:Y:S01]  /*6ae0*/  SEL R100, R100, RZ, P1 ;  /* 0x000000ff64647207 */ /* 0x000fe20000800000 */
[----:B-----5:R5:W-:Y:S02]  /*6af0*/  SYNCS.ARRIVE.TRANS64.RED.A1T0 RZ, [R0+URZ], RZ ;  /* 0x000000ff00ff79a7 */ /* 0x020be400081004ff */
[----:B-----5:R-:W-:Y:S04]  /*6b00*/  SEL R0, RZ, 0x1, P1 ;  /* 0x00000001ff007807 */ /* 0x020fe80000800000 */
[----:B---3--:R-:W-:Y:S02]  /*6b10*/  LOP3.LUT R99, R99, R0, RZ, 0x3c, !PT ;  /* 0x0000000063637212 */ /* 0x008fe400078e3cff */
.L_x_118:
[----:B------:R-:W-:Y:S05]  /*6b20*/  BSYNC B1 ;  /* 0x0000000000017941 */ /* 0x000fea0003800000 */
.L_x_117:
[----:B------:R-:W-:Y:S04]  /*6b30*/  SHF.R.U32.HI R3, RZ, 0x15, R48 ;  /* 0x00000015ff037819 */ /* 0x000fe80000011630 */
[----:B------:R-:W-:Y:S01]  /*6b40*/  LOP3.LUT P1, RZ, R3, 0x3, R96, 0x48, !PT ;  /* 0x0000000303ff7812 */ /* 0x000fe20007824860 */
[----:B------:R-:W-:Y:S01]  /*6b50*/  @!UPT UIADD3 URZ, UPT, UPT, URZ, URZ, URZ ;  /* 0x000000fffffff290 */ /* 0x000fe2000fffe0ff */
[----:B----4-:R-:W-:Y:S11]  /*6b60*/  @P0 BRA `(.L_x_122) ;  /* 0x0000000000080947 */ /* 0x010ff60003800000 */
[----:B------:R-:W3:Y:S02]  /*6b70*/  SYNCS.PHASECHK.TRANS64.TRYWAIT P0, [R108+URZ+0x270], R7 ;  /* 0x000270076c0075a7 */ /* 0x000ee400080011ff */
[----:B---3--:R-:W-:Y:S05]  /*6b80*/  @!P0 BRA `(.L_x_123) ;  /* 0x0000002c008c8947 */ /* 0x008fea0003800000 */
.L_x_122:
[----:B------:R-:W-:Y:S05]  /*6b90*/  @!P1 BRA `(.L_x_124) ;  /* 0x0000000000409947 */ /* 0x000fea0003800000 */
[----:B------:R-:W4:Y:S01]  /*6ba0*/  LDCU.64 UR8, c[0x4][0x70] ;  /* 0x01000e00ff0877ac */ /* 0x000f220008000a00 */
[----:B------:R-:W-:Y:S01]  /*6bb0*/  MOV R3, 0x0 ;  /* 0x0000000000037802 */ /* 0x000fe20000000f00 */
[----:B------:R-:W-:Y:S02]  /*6bc0*/  HFMA2 R12, -RZ, RZ, 0, 5.9604644775390625e-08 ;  /* 0x00000001ff0c7431 */ /* 0x000fe400000001ff */
[----:B------:R-:W-:Y:S02]  /*6bd0*/  IMAD.MOV.U32 R8, RZ, RZ, 0x192 ;  /* 0x00000192ff087424 */ /* 0x000fe400078e00ff */
[----:B------:R-:W-:Y:S01]  /*6be0*/  IMAD.MOV.U32 R13, RZ, RZ, RZ ;  /* 0x000000ffff0d7224 */ /* 0x000fe200078e00ff */
[----:B------:R-:W3:Y:S01]  /*6bf0*/  LDCU.64 UR6, c[0x4][0x78] ;  /* 0x01000f00ff0677ac */ /* 0x000ee20008000a00 */
[----:B-1----:R-:W1:Y:S01]  /*6c00*/  LDC.64 R2, c[0x4][R3] ;  /* 0x0100000003027b82 */ /* 0x002e620000000a00 */
[----:B------:R-:W5:Y:S01]  /*6c10*/  LDCU.64 UR4, c[0x4][0x10] ;  /* 0x01000200ff0477ac */ /* 0x000f620008000a00 */
[----:B----4-:R-:W-:Y:S01]  /*6c20*/  MOV R5, UR9 ;  /* 0x0000000900057c02 */ /* 0x010fe20008000f00 */
[----:B------:R-:W-:Y:S01]  /*6c30*/  IMAD.U32 R4, RZ, RZ, UR8 ;  /* 0x00000008ff047e24 */ /* 0x000fe2000f8e00ff */
[----:B---3--:R-:W-:Y:S01]  /*6c40*/  MOV R7, UR7 ;  /* 0x0000000700077c02 */ /* 0x008fe20008000f00 */
[----:B------:R-:W-:Y:S01]  /*6c50*/  IMAD.U32 R6, RZ, RZ, UR6 ;  /* 0x00000006ff067e24 */ /* 0x000fe2000f8e00ff */
[----:B-----5:R-:W-:Y:S01]  /*6c60*/  MOV R11, UR5 ;  /* 0x00000005000b7c02 */ /* 0x020fe20008000f00 */
[----:B------:R-:W-:Y:S02]  /*6c70*/  IMAD.U32 R10, RZ, RZ, UR4 ;  /* 0x00000004ff0a7e24 */ /* 0x000fe4000f8e00ff */
[----:B------:R-:W-:Y:S07]  /*6c80*/  LEPC R20, `(.L_x_124) ;  /* 0x000000001014794e */ /* 0x000fee0000000000 */
[----:B-12---:R-:W-:Y:S05]  /*6c90*/  CALL.ABS.NOINC R2 ;  /* 0x0000000002007343 */ /* 0x006fea0003c00000 */
.L_x_124:
[----:B------:R-:W-:Y:S05]  /*6ca0*/  WARPSYNC.ALL ;  /* 0x0000000000007948 */ /* 0x000fea0003800000 */
[----:B------:R-:W-:Y:S01]  /*6cb0*/  R2UR UR4, R48 ;  /* 0x00000000300472ca */ /* 0x000fe200000e0000 */
[----:B------:R-:W-:Y:S01]  /*6cc0*/  BSSY.RECONVERGENT B0, `(.L_x_125) ;  /* 0x00000a0000007945 */ /* 0x000fe20003800200 */
[C---:B------:R-:W-:Y:S02]  /*6cd0*/  SHF.L.U32 R51, R56.reuse, 0x10, RZ ;  /* 0x0000001038337819 */ /* 0x040fe400000006ff */
[C---:B------:R-:W-:Y:S02]  /*6ce0*/  PRMT R49, R56.reuse, 0x8880, RZ ;  /* 0x0000888038317816 */ /* 0x040fe400000000ff */
[----:B------:R-:W-:Y:S02]  /*6cf0*/  SHF.R.S32.HI R51, RZ, 0x18, R51 ;  /* 0x00000018ff337819 */ /* 0x000fe40000011433 */
[----:B------:R-:W-:Y:S02]  /*6d00*/  SHF.L.U32 R52, R56, 0x8, RZ ;  /* 0x0000000838347819 */ /* 0x000fe400000006ff */
[C---:B------:R-:W-:Y:S02]  /*6d10*/  PRMT R54, R58.reuse, 0x8880, RZ ;  /* 0x000088803a367816 */ /* 0x040fe400000000ff */
[----:B------:R-:W-:Y:S01]  /*6d20*/  SHF.L.U32 R53, R58, 0x8, RZ ;  /* 0x000000083a357819 */ /* 0x000fe200000006ff */
[----:B-1-3--:R-:W-:Y:S01]  /*6d30*/  LDTM.16dp32bit_t0_t15.x32 R4, tmem[UR4] ;  /* 0x00000004000479ee */ /* 0x00afe20008a80000 */
[----:B------:R-:W2:Y:S01]  /*6d40*/  LDTM.16dp32bit_t16_t31.x32 R4, tmem[UR4+0x20] ;  /* 0x00002004000479ee */ /* 0x000ea20008aa0000 */
[----:B------:R-:W-:Y:S02]  /*6d50*/  ISETP.NE.AND P6, PT, R64, RZ, PT ;  /* 0x000000ff4000720c */ /* 0x000fe40003fc5270 */
[----:B------:R-:W-:Y:S02]  /*6d60*/  IADD3 R74, PT, PT, R95, UR49, RZ ;  /* 0x000000315f4a7c10 */ /* 0x000fe4000fffe0ff */
[----:B------:R-:W-:Y:S02]  /*6d70*/  SHF.L.U32 R73, R97, 0x4, RZ ;  /* 0x0000000461497819 */ /* 0x000fe400000006ff */
[----:B------:R-:W-:Y:S02]  /*6d80*/  SHF.R.S32.HI R53, RZ, 0x18, R53 ;  /* 0x00000018ff357819 */ /* 0x000fe40000011435 */
[----:B------:R-:W-:Y:S02]  /*6d90*/  IADD3 R112, PT, PT, R74, R73, RZ ;  /* 0x000000494a707210 */ /* 0x000fe40007ffe0ff */
[----:B------:R-:W-:Y:S01]  /*6da0*/  ISETP.NE.AND P0, PT, R105, RZ, PT ;  /* 0x000000ff6900720c */ /* 0x000fe20003f05270 */
[C---:B--2---:R-:W-:Y:S02]  /*6db0*/  IMAD R0, R47.reuse, R4, RZ ;  /* 0x000000042f007224 */ /* 0x044fe400078e02ff */
[----:B------:R-:W-:Y:S02]  /*6dc0*/  IMAD R2, R47, R5, RZ ;  /* 0x000000052f027224 */ /* 0x000fe400078e02ff */
[----:B------:R-:W-:Y:S01]  /*6dd0*/  IMAD R0, R49, R50, R0 ;  /* 0x0000003231007224 */ /* 0x000fe200078e0200 */
[----:B------:R-:W-:Y:S01]  /*6de0*/  SHF.R.S32.HI R49, RZ, 0x18, R52 ;  /* 0x00000018ff317819 */ /* 0x000fe20000011434 */
[----:B------:R-:W-:Y:S01]  /*6df0*/  IMAD R3, R47, R6, RZ ;  /* 0x000000062f037224 */ /* 0x000fe200078e02ff */
[----:B------:R-:W-:Y:S01]  /*6e00*/  SHF.L.U32 R52, R57, 0x10, RZ ;  /* 0x0000001039347819 */ /* 0x000fe200000006ff */
[-C--:B------:R-:W-:Y:S01]  /*6e10*/  IMAD R2, R51, R50.reuse, R2 ;  /* 0x0000003233027224 */ /* 0x080fe200078e0202 */
[----:B------:R-:W-:Y:S01]  /*6e20*/  SHF.R.S32.HI R51, RZ, 0x18, R56 ;  /* 0x00000018ff337819 */ /* 0x000fe20000011438 */
[----:B------:R-:W-:Y:S02]  /*6e30*/  IMAD R7, R47, R7, RZ ;  /* 0x000000072f077224 */ /* 0x000fe400078e02ff */
[-C--:B------:R-:W-:Y:S01]  /*6e40*/  IMAD R3, R49, R50.reuse, R3 ;  /* 0x0000003231037224 */ /* 0x080fe200078e0203 */
[----:B------:R-:W-:Y:S01]  /*6e50*/  PRMT R49, R57, 0x8880, RZ ;  /* 0x0000888039317816 */ /* 0x000fe200000000ff */
[----:B------:R-:W-:Y:S01]  /*6e60*/  IMAD R7, R51, R50, R7 ;  /* 0x0000003233077224 */ /* 0x000fe200078e0207 */
[----:B------:R-:W-:Y:S01]  /*6e70*/  SHF.R.S32.HI R51, RZ, 0x18, R52 ;  /* 0x00000018ff337819 */ /* 0x000fe20000011434 */
[----:B------:R-:W-:Y:S02]  /*6e80*/  IMAD R4, R47, R8, RZ ;  /* 0x000000082f047224 */ /* 0x000fe400078e02ff */
[----:B------:R-:W-:Y:S01]  /*6e90*/  IMAD.SHL.U32 R52, R57, 0x100, RZ ;  /* 0x0000010039347824 */ /* 0x000fe200078e00ff */
[----:B------:R-:W-:Y:S01]  /*6ea0*/  I2IP.S8.S32.SAT R65, R7, R3, RZ ;  /* 0x0000000307417239 */ /* 0x000fe200000014ff */
[----:B------:R-:W-:Y:S02]  /*6eb0*/  IMAD R5, R47, R9, RZ ;  /* 0x000000092f057224 */ /* 0x000fe400078e02ff */
[----:B------:R-:W-:Y:S01]  /*6ec0*/  IMAD R4, R49, R50, R4 ;  /* 0x0000003231047224 */ /* 0x000fe200078e0204 */
[----:B------:R-:W-:Y:S01]  /*6ed0*/  SHF.R.S32.HI R49, RZ, 0x18, R52 ;  /* 0x00000018ff317819 */ /* 0x000fe20000011434 */
[----:B------:R-:W-:Y:S01]  /*6ee0*/  IMAD R6, R47, R10, RZ ;  /* 0x0000000a2f067224 */ /* 0x000fe200078e02ff */
[----:B------:R-:W-:Y:S01]  /*6ef0*/  I2IP.S8.S32.SAT R64, R2, R0, R65 ;  /* 0x0000000002407239 */ /* 0x000fe20000001441 */
[-C--:B------:R-:W-:Y:S01]  /*6f00*/  IMAD R5, R51, R50.reuse, R5 ;  /* 0x0000003233057224 */ /* 0x080fe200078e0205 */
[----:B------:R-:W-:Y:S01]  /*6f10*/  SHF.L.U32 R52, R58, 0x10, RZ ;  /* 0x000000103a347819 */ /* 0x000fe200000006ff */
[----:B------:R-:W-:Y:S01]  /*6f20*/  IMAD R11, R47, R11, RZ ;  /* 0x0000000b2f0b7224 */ /* 0x000fe200078e02ff */
[----:B------:R-:W-:Y:S01]  /*6f30*/  SHF.R.S32.HI R51, RZ, 0x18, R57 ;  /* 0x00000018ff337819 */ /* 0x000fe20000011439 */
[----:B------:R-:W-:Y:S01]  /*6f40*/  IMAD R6, R49, R50, R6 ;  /* 0x0000003231067224 */ /* 0x000fe200078e0206 */
[----:B------:R-:W-:Y:S01]  /*6f50*/  SHF.R.S32.HI R52, RZ, 0x18, R52 ;  /* 0x00000018ff347819 */ /* 0x000fe20000011434 */
[C---:B------:R-:W-:Y:S02]  /*6f60*/  IMAD R8, R47.reuse, R12, RZ ;  /* 0x0000000c2f087224 */ /* 0x040fe400078e02ff */
[----:B------:R-:W-:Y:S02]  /*6f70*/  IMAD.MOV.U32 R49, RZ, RZ, R54 ;  /* 0x000000ffff317224 */ /* 0x000fe400078e0036 */
[----:B------:R-:W-:Y:S02]  /*6f80*/  IMAD R9, R47, R13, RZ ;  /* 0x0000000d2f097224 */ /* 0x000fe400078e02ff */
[----:B------:R-:W-:Y:S01]  /*6f90*/  IMAD R11, R51, R50, R11 ;  /* 0x00000032330b7224 */ /* 0x000fe200078e020b */
[----:B------:R-:W-:Y:S01]  /*6fa0*/  SHF.R.S32.HI R51, RZ, 0x18, R58 ;  /* 0x00000018ff337819 */ /* 0x000fe2000001143a */
[----:B------:R-:W-:Y:S02]  /*6fb0*/  IMAD R10, R47, R14, RZ ;  /* 0x0000000e2f0a7224 */ /* 0x000fe400078e02ff */
[----:B------:R-:W-:Y:S01]  /*6fc0*/  IMAD R8, R49, R50, R8 ;  /* 0x0000003231087224 */ /* 0x000fe200078e0208 */
[----:B------:R-:W-:Y:S01]  /*6fd0*/  I2IP.S8.S32.SAT R65, R11, R6, RZ ;  /* 0x000000060b417239 */ /* 0x000fe200000014ff */
[----:B------:R-:W-:Y:S01]  /*6fe0*/  IMAD R15, R47, R15, RZ ;  /* 0x0000000f2f0f7224 */ /* 0x000fe200078e02ff */
[----:B------:R-:W-:Y:S01]  /*6ff0*/  PRMT R49, R59, 0x8880, RZ ;  /* 0x000088803b317816 */ /* 0x000fe200000000ff */
[----:B------:R-:W-:Y:S01]  /*7000*/  IMAD R9, R52, R50, R9 ;  /* 0x0000003234097224 */ /* 0x000fe200078e0209 */
[----:B------:R-:W-:Y:S01]  /*7010*/  I2IP.S8.S32.SAT R65, R5, R4, R65 ;  /* 0x0000000405417239 */ /* 0x000fe20000001441 */
[-C--:B------:R-:W-:Y:S01]  /*7020*/  IMAD R10, R53, R50.reuse, R10 ;  /* 0x00000032350a7224 */ /* 0x080fe200078e020a */
[----:B------:R-:W-:Y:S01]  /*7030*/  SHF.L.U32 R53, R59, 0x8, RZ ;  /* 0x000000083b357819 */ /* 0x000fe200000006ff */
[----:B------:R-:W-:Y:S01]  /*7040*/  IMAD R15, R51, R50, R15 ;  /* 0x00000032330f7224 */ /* 0x000fe200078e020f */
[----:B------:R-:W-:Y:S01]  /*7050*/  SHF.L.U32 R51, R59, 0x10, RZ ;  /* 0x000000103b337819 */ /* 0x000fe200000006ff */
[C---:B------:R-:W-:Y:S01]  /*7060*/  IMAD R12, R47.reuse, R16, RZ ;  /* 0x000000102f0c7224 */ /* 0x040fe200078e02ff */
[----:B------:R-:W-:Y:S01]  /*7070*/  SHF.R.S32.HI R53, RZ, 0x18, R53 ;  /* 0x00000018ff357819 */ /* 0x000fe20000011435 */
[C---:B------:R-:W-:Y:S01]  /*7080*/  IMAD R13, R47.reuse, R17, RZ ;  /* 0x000000112f0d7224 */ /* 0x040fe200078e02ff */
[----:B------:R-:W-:Y:S01]  /*7090*/  SHF.R.S32.HI R51, RZ, 0x18, R51 ;  /* 0x00000018ff337819 */ /* 0x000fe20000011433 */
[----:B------:R-:W-:Y:S01]  /*70a0*/  IMAD R14, R47, R18, RZ ;  /* 0x000000122f0e7224 */ /* 0x000fe200078e02ff */
[----:B------:R-:W-:Y:S01]  /*70b0*/  I2IP.S8.S32.SAT R66, R15, R10, RZ ;  /* 0x0000000a0f427239 */ /* 0x000fe200000014ff */
[----:B------:R-:W-:Y:S01]  /*70c0*/  IMAD R12, R49, R50, R12 ;  /* 0x00000032310c7224 */ /* 0x000fe200078e020c */
[----:B------:R-:W-:Y:S01]  /*70d0*/  SHF.R.S32.HI R49, RZ, 0x18, R59 ;  /* 0x00000018ff317819 */ /* 0x000fe2000001143b */
[----:B------:R-:W-:Y:S01]  /*70e0*/  IMAD R19, R47, R19, RZ ;  /* 0x000000132f137224 */ /* 0x000fe200078e02ff */
[----:B------:R-:W-:Y:S01]  /*70f0*/  I2IP.S8.S32.SAT R66, R9, R8, R66 ;  /* 0x0000000809427239 */ /* 0x000fe20000001442 */
[-C--:B------:R-:W-:Y:S01]  /*7100*/  IMAD R13, R51, R50.reuse, R13 ;  /* 0x00000032330d7224 */ /* 0x080fe200078e020d */
[C---:B------:R-:W-:Y:S01]  /*7110*/  PRMT R51, R60.reuse, 0x8880, RZ ;  /* 0x000088803c337816 */ /* 0x040fe200000000ff */
[-C--:B------:R-:W-:Y:S01]  /*7120*/  IMAD R14, R53, R50.reuse, R14 ;  /* 0x00000032350e7224 */ /* 0x080fe200078e020e */
[----:B------:R-:W-:Y:S01]  /*7130*/  PRMT R53, R61, 0x8880, RZ ;  /* 0x000088803d357816 */ /* 0x000fe200000000ff */
[----:B------:R-:W-:Y:S01]  /*7140*/  IMAD R19, R49, R50, R19 ;  /* 0x0000003231137224 */ /* 0x000fe200078e0213 */
[----:B------:R-:W-:Y:S01]  /*7150*/  MOV R49, R51 ;  /* 0x0000003300317202 */ /* 0x000fe20000000f00 */
[----:B------:R-:W-:Y:S02]  /*7160*/  IMAD R16, R47, R20, RZ ;  /* 0x000000142f107224 */ /* 0x000fe400078e02ff */
[C---:B------:R-:W-:Y:S01]  /*7170*/  IMAD.U32 R52, R60.reuse, 0x10000, RZ ;  /* 0x000100003c347824 */ /* 0x040fe200078e00ff */
[----:B------:R-:W-:Y:S01]  /*7180*/  I2IP.S8.S32.SAT R67, R19, R14, RZ ;  /* 0x0000000e13437239 */ /* 0x000fe200000014ff */
[----:B------:R-:W-:Y:S01]  /*7190*/  IMAD R16, R49, R50, R16 ;  /* 0x0000003231107224 */ /* 0x000fe200078e0210 */
[----:B------:R-:W-:Y:S01]  /*71a0*/  SHF.L.U32 R49, R60, 0x8, RZ ;  /* 0x000000083c317819 */ /* 0x000fe200000006ff */
[C---:B------:R-:W-:Y:S01]  /*71b0*/  IMAD R17, R47.reuse, R21, RZ ;  /* 0x000000152f117224 */ /* 0x040fe200078e02ff */
[----:B------:R-:W-:Y:S01]  /*71c0*/  SHF.R.S32.HI R51, RZ, 0x18, R52 ;  /* 0x00000018ff337819 */ /* 0x000fe20000011434 */
[C---:B------:R-:W-:Y:S01]  /*71d0*/  IMAD R18, R47.reuse, R22, RZ ;  /* 0x000000162f127224 */ /* 0x040fe200078e02ff */
[----:B------:R-:W-:Y:S01]  /*71e0*/  SHF.R.S32.HI R49, RZ, 0x18, R49 ;  /* 0x00000018ff317819 */ /* 0x000fe20000011431 */
[----:B------:R-:W-:Y:S01]  /*71f0*/  IMAD R23, R47, R23, RZ ;  /* 0x000000172f177224 */ /* 0x000fe200078e02ff */
[----:B------:R-:W-:Y:S01]  /*7200*/  I2IP.S8.S32.SAT R67, R13, R12, R67 ;  /* 0x0000000c0d437239 */ /* 0x000fe20000001443 */
[----:B------:R-:W-:Y:S01]  /*7210*/  IMAD R17, R51, R50, R17 ;  /* 0x0000003233117224 */ /* 0x000fe200078e0211 */
[C---:B------:R-:W-:Y:S01]  /*7220*/  SHF.L.U32 R52, R61.reuse, 0x10, RZ ;  /* 0x000000103d347819 */ /* 0x040fe200000006ff */
[----:B------:R-:W-:Y:S01]  /*7230*/  IMAD.SHL.U32 R54, R61, 0x100, RZ ;  /* 0x000001003d367824 */ /* 0x000fe200078e00ff */
[----:B------:R-:W-:Y:S01]  /*7240*/  SHF.R.S32.HI R51, RZ, 0x18, R60 ;  /* 0x00000018ff337819 */ /* 0x000fe2000001143c */
[----:B------:R-:W-:Y:S01]  /*7250*/  IMAD R20, R47, R24, RZ ;  /* 0x000000182f147224 */ /* 0x000fe200078e02ff */
[----:B------:R1:W-:Y:S01]  /*7260*/  STS.128 [R95+UR49+0x2400], R64 ;  /* 0x002400405f007988 */ /* 0x0003e20008000c31 */
[-C--:B------:R-:W-:Y:S01]  /*7270*/  IMAD R18, R49, R50.reuse, R18 ;  /* 0x0000003231127224 */ /* 0x080fe200078e0212 */
[----:B------:R-:W-:Y:S01]  /*7280*/  SHF.R.S32.HI R52, RZ, 0x18, R52 ;  /* 0x00000018ff347819 */ /* 0x000fe20000011434 */
[----:B------:R-:W-:Y:S01]  /*7290*/  IMAD R21, R47, R25, RZ ;  /* 0x000000192f157224 */ /* 0x000fe200078e02ff */
[----:B------:R-:W-:Y:S01]  /*72a0*/  SHF.R.S32.HI R49, RZ, 0x18, R54 ;  /* 0x00000018ff317819 */ /* 0x000fe20000011436 */
[----:B------:R-:W-:Y:S01]  /*72b0*/  IMAD R23, R51, R50, R23 ;  /* 0x0000003233177224 */ /* 0x000fe200078e0217 */
[----:B------:R-:W-:Y:S01]  /*72c0*/  SHF.R.S32.HI R51, RZ, 0x18, R61 ;  /* 0x00000018ff337819 */ /* 0x000fe2000001143d */
[----:B------:R-:W-:Y:S01]  /*72d0*/  IMAD R22, R47, R26, RZ ;  /* 0x0000001a2f167224 */ /* 0x000fe200078e02ff */
[----:B------:R-:W-:Y:S01]  /*72e0*/  SHF.R.S32.HI R54, RZ, 0x18, R63 ;  /* 0x00000018ff367819 */ /* 0x000fe2000001143f */
[----:B------:R-:W-:Y:S01]  /*72f0*/  IMAD R20, R53, R50, R20 ;  /* 0x0000003235147224 */ /* 0x000fe200078e0214 */
[----:B------:R-:W-:Y:S01]  /*7300*/  I2IP.S8.S32.SAT R68, R23, R18, RZ ;  /* 0x0000001217447239 */ /* 0x000fe200000014ff */
[----:B------:R-:W-:Y:S01]  /*7310*/  IMAD R27, R47, R27, RZ ;  /* 0x0000001b2f1b7224 */ /* 0x000fe200078e02ff */
[----:B------:R-:W-:Y:S01]  /*7320*/  SHF.L.U32 R53, R62, 0x8, RZ ;  /* 0x000000083e357819 */ /* 0x000fe200000006ff */
[-C--:B------:R-:W-:Y:S01]  /*7330*/  IMAD R21, R52, R50.reuse, R21 ;  /* 0x0000003234157224 */ /* 0x080fe200078e0215 */
[C---:B------:R-:W-:Y:S01]  /*7340*/  SHF.L.U32 R52, R62.reuse, 0x10, RZ ;  /* 0x000000103e347819 */ /* 0x040fe200000006ff */
[----:B------:R-:W-:Y:S01]  /*7350*/  IMAD R22, R49, R50, R22 ;  /* 0x0000003231167224 */ /* 0x000fe200078e0216 */
[----:B------:R-:W-:Y:S01]  /*7360*/  PRMT R49, R62, 0x8880, RZ ;  /* 0x000088803e317816 */ /* 0x000fe200000000ff */
[----:B------:R-:W-:Y:S01]  /*7370*/  IMAD R24, R47, R28, RZ ;  /* 0x0000001c2f187224 */ /* 0x000fe200078e02ff */
[----:B------:R-:W-:Y:S01]  /*7380*/  I2IP.S8.S32.SAT R68, R17, R16, R68 ;  /* 0x0000001011447239 */ /* 0x000fe20000001444 */
[----:B------:R-:W-:Y:S01]  /*7390*/  IMAD R27, R51, R50, R27 ;  /* 0x00000032331b7224 */ /* 0x000fe200078e021b */
[----:B------:R-:W-:Y:S01]  /*73a0*/  SHF.R.S32.HI R51, RZ, 0x18, R52 ;  /* 0x00000018ff337819 */ /* 0x000fe20000011434 */
[C---:B------:R-:W-:Y:S01]  /*73b0*/  IMAD R25, R47.reuse, R29, RZ ;  /* 0x0000001d2f197224 */ /* 0x040fe200078e02ff */
[----:B------:R-:W-:Y:S01]  /*73c0*/  SHF.R.S32.HI R53, RZ, 0x18, R53 ;  /* 0x00000018ff357819 */ /* 0x000fe20000011435 */
[----:B------:R-:W-:Y:S01]  /*73d0*/  IMAD R26, R47, R30, RZ ;  /* 0x0000001e2f1a7224 */ /* 0x000fe200078e02ff */
[----:B------:R-:W-:Y:S01]  /*73e0*/  I2IP.S8.S32.SAT R69, R27, R22, RZ ;  /* 0x000000161b457239 */ /* 0x000fe200000014ff */
[-C--:B------:R-:W-:Y:S01]  /*73f0*/  IMAD R24, R49, R50.reuse, R24 ;  /* 0x0000003231187224 */ /* 0x080fe200078e0218 */
[----:B------:R-:W-:Y:S01]  /*7400*/  SHF.L.U32 R52, R63, 0x10, RZ ;  /* 0x000000103f347819 */ /* 0x000fe200000006ff */
[----:B------:R-:W-:Y:S01]  /*7410*/  IMAD R25, R51, R50, R25 ;  /* 0x0000003233197224 */ /* 0x000fe200078e0219 */
[----:B------:R-:W-:Y:S01]  /*7420*/  I2IP.S8.S32.SAT R69, R21, R20, R69 ;  /* 0x0000001415457239 */ /* 0x000fe20000001445 */
[----:B------:R-:W-:Y:S01]  /*7430*/  IMAD R26, R53, R50, R26 ;  /* 0x00000032351a7224 */ /* 0x000fe200078e021a */
[----:B------:R-:W-:Y:S01]  /*7440*/  SHF.R.S32.HI R49, RZ, 0x18, R62 ;  /* 0x00000018ff317819 */ /* 0x000fe2000001143e */
[----:B------:R-:W-:Y:S01]  /*7450*/  IMAD R31, R47, R31, RZ ;  /* 0x0000001f2f1f7224 */ /* 0x000fe200078e02ff */
[C---:B------:R-:W-:Y:S01]  /*7460*/  PRMT R51, R63.reuse, 0x8880, RZ ;  /* 0x000088803f337816 */ /* 0x040fe200000000ff */
[----:B------:R-:W-:Y:S01]  /*7470*/  IMAD.SHL.U32 R53, R63, 0x100, RZ ;  /* 0x000001003f357824 */ /* 0x000fe200078e00ff */
[----:B------:R-:W-:Y:S01]  /*7480*/  SHF.R.S32.HI R52, RZ, 0x18, R52 ;  /* 0x00000018ff347819 */ /* 0x000fe20000011434 */
[C---:B------:R-:W-:Y:S02]  /*7490*/  IMAD R28, R47.reuse, R32, RZ ;  /* 0x000000202f1c7224 */ /* 0x040fe400078e02ff */
[----:B------:R-:W-:Y:S01]  /*74a0*/  IMAD R29, R47, R33, RZ ;  /* 0x000000212f1d7224 */ /* 0x000fe200078e02ff */
[----:B------:R-:W-:Y:S01]  /*74b0*/  SHF.R.S32.HI R53, RZ, 0x18, R53 ;  /* 0x00000018ff357819 */ /* 0x000fe20000011435 */
[-C--:B------:R-:W-:Y:S02]  /*74c0*/  IMAD R31, R49, R50.reuse, R31 ;  /* 0x00000032311f7224 */ /* 0x080fe400078e021f */
[----:B------:R-:W-:Y:S02]  /*74d0*/  IMAD R28, R51, R50, R28 ;  /* 0x00000032331c7224 */ /* 0x000fe400078e021c */
[----:B------:R-:W-:Y:S01]  /*74e0*/  IMAD R30, R47, R34, RZ ;  /* 0x000000222f1e7224 */ /* 0x000fe200078e02ff */
[----:B------:R-:W-:Y:S01]  /*74f0*/  I2IP.S8.S32.SAT R75, R31, R26, RZ ;  /* 0x0000001a1f4b7239 */ /* 0x000fe200000014ff */
[----:B------:R-:W-:Y:S02]  /*7500*/  IMAD R29, R52, R50, R29 ;  /* 0x00000032341d7224 */ /* 0x000fe400078e021d */
[----:B------:R-:W-:Y:S01]  /*7510*/  IMAD R35, R47, R35, RZ ;  /* 0x000000232f237224 */ /* 0x000fe200078e02ff */
[----:B------:R-:W-:Y:S01]  /*7520*/  I2IP.S8.S32.SAT R70, R25, R24, R75 ;  /* 0x0000001819467239 */ /* 0x000fe2000000144b */
[-C--:B------:R-:W-:Y:S01]  /*7530*/  IMAD R30, R53, R50.reuse, R30 ;  /* 0x00000032351e7224 */ /* 0x080fe200078e021e */
[----:B------:R-:W-:Y:S01]  /*7540*/  LEA R75, R100, UR49, 0x3 ;  /* 0x00000031644b7c11 */ /* 0x000fe2000f8e18ff */
[----:B------:R-:W-:Y:S05]  /*7550*/  IMAD R35, R54, R50, R35 ;  /* 0x0000003236237224 */ /* 0x000fea00078e0223 */
[----:B------:R-:W-:Y:S04]  /*7560*/  I2IP.S8.S32.SAT R76, R35, R30, RZ ;  /* 0x0000001e234c7239 */ /* 0x000fe800000014ff */
[----:B------:R-:W-:Y:S02]  /*7570*/  I2IP.S8.S32.SAT R71, R29, R28, R76 ;  /* 0x0000001c1d477239 */ /* 0x000fe4000000144c */
[----:B------:R-:W-:Y:S03]  /*7580*/  @P6 SHF.L.U32 R76, R99, 0x1f, RZ ;  /* 0x0000001f634c6819 */ /* 0x000fe600000006ff */
[----:B------:R1:W-:Y:S01]  /*7590*/  STS.128 [R112+0x2410], R68 ;  /* 0x0024104470007388 */ /* 0x0003e20000000c00 */
[----:B------:R-:W-:Y:S01]  /*75a0*/  @!PT LDS RZ, [RZ] ;  /* 0x00000000fffff984 */ /* 0x000fe20000000800 */
[----:B------:R-:W-:Y:S01]  /*75b0*/  @!PT LDS RZ, [RZ] ;  /* 0x00000000fffff984 */ /* 0x000fe20000000800 */
[----:B------:R-:W-:Y:S01]  /*75c0*/  @!PT LDS RZ, [RZ] ;  /* 0x00000000fffff984 */ /* 0x000fe20000000800 */
[----:B------:R-:W-:Y:S01]  /*75d0*/  @!PT LDS RZ, [RZ] ;  /* 0x00000000fffff984 */ /* 0x000fe20000000800 */
[----:B------:R2:W-:Y:S07]  /*75e0*/  MEMBAR.ALL.CTA ;  /* 0x0000000000007992 */ /* 0x0005ee0000008000 */
[----:B--2---:R-:W2:Y:S02]  /*75f0*/  FENCE.VIEW.ASYNC.S ;  /* 0x00000000000073c6 */ /* 0x004ea40000000000 */
[----:B--2---:R-:W-:Y:S06]  /*7600*/  BAR.SYNC.DEFER_BLOCKING 0x1, 0x80 ;  /* 0x0042000000007b1d */ /* 0x004fec0000010000 */
[----:B------:R-:W-:Y:S05]  /*7610*/  @P0 BRA `(.L_x_126) ;  /* 0x0000000000280947 */ /* 0x000fea0003800000 */
[----:B------:R-:W-:Y:S02]  /*7620*/  UIADD3 UR4, UPT, UPT, UR49, 0x2400, URZ ;  /* 0x0000240031047890 */ /* 0x000fe4000fffe0ff */
[----:B------:R-:W-:Y:S01]  /*7630*/  UIADD3 UR6, UP0, UPT, UR52, 0x680, URZ ;  /* 0x0000068034067890 */ /* 0x000fe2000ff1e0ff */
[----:B------:R-:W-:Y:S03]  /*7640*/  UMOV UR43, UR36 ;  /* 0x00000024002b7c82 */ /* 0x000fe60008000000 */
[----:B------:R-:W-:Y:S01]  /*7650*/  MOV R104, UR4 ;  /* 0x0000000400687c02 */ /* 0x000fe20008000f00 */
[----:B------:R-:W-:Y:S03]  /*7660*/  UIADD3.X UR7, UPT, UPT, URZ, UR53, URZ, UP0, !UPT ;  /* 0x00000035ff077290 */ /* 0x000fe600087fe4ff */
[----:B------:R-:W-:Y:S11]  /*7670*/  R2UR UR40, R104 ;  /* 0x00000000682872ca */ /* 0x000ff600000e0000 */
[----:B------:R-:W-:Y:S02]  /*7680*/  @!UPT UIADD3 URZ, UPT, UPT, URZ, URZ, URZ ;  /* 0x000000fffffff290 */ /* 0x000fe4000fffe0ff */
[----:B------:R2:W-:Y:S01]  /*7690*/  UTMASTG.3D [UR40], [UR6] ;  /* 0x00000028060073b5 */ /* 0x0005e20008010000 */
[----:B------:R0:W-:Y:S01]  /*76a0*/  UTMACMDFLUSH ;  /* 0x00000000000079b7 */ /* 0x0001e20000000000 */
[----:B--2---:R-:W-:Y:S04]  /*76b0*/  DEPBAR.LE SB0, 0x1 ;  /* 0x000080400000791a */ /* 0x004fe80000000000 */
.L_x_126:
[----:B------:R-:W-:Y:S05]  /*76c0*/  BSYNC.RECONVERGENT B0 ;  /* 0x0000000000007941 */ /* 0x000fea0003800200 */
.L_x_125:
[----:B------:R-:W-:Y:S06]  /*76d0*/  BAR.SYNC.DEFER_BLOCKING 0x1, 0x80 ;  /* 0x0042000000007b1d */ /* 0x000fec0000010000 */
[----:B------:R-:W2:Y:S01]  /*76e0*/  @P6 SYNCS.PHASECHK.TRANS64.TRYWAIT P0, [R75+URZ+0x220], R76 ;  /* 0x0002204c4b0065a7 */ /* 0x000ea200080011ff */
[----:B------:R-:W-:Y:S01]  /*76f0*/  BSSY B1, `(.L_x_127) ;  /* 0x000001f000017945 */ /* 0x000fe20003800000 */
[----:B--2---:R-:W-:Y:S03]  /*7700*/  @P6 SEL R55, RZ, 0x1, !P0 ;  /* 0x00000001ff376807 */ /* 0x004fe60004000000 */
[----:B------:R-:W-:Y:S05]  /*7710*/  @!P6 BRA `(.L_x_128) ;  /* 0x000000000070e947 */ /* 0x000fea0003800000 */
[----:B------:R-:W-:Y:S01]  /*7720*/  ISETP.NE.AND P1, PT, R72, RZ, PT ;  /* 0x000000ff4800720c */ /* 0x000fe20003f25270 */
[----:B------:R-:W-:Y:S01]  /*7730*/  BSSY B0, `(.L_x_129) ;  /* 0x0000008000007945 */ /* 0x000fe20003800000 */
[----:B------:R-:W-:Y:S11]  /*7740*/  ISETP.NE.AND P0, PT, R55, RZ, PT ;  /* 0x000000ff3700720c */ /* 0x000ff60003f05270 */
[----:B------:R-:W-:Y:S04]  /*7750*/  @P1 IMAD R74, R100, 0x1000, R74 ;  /* 0x00001000644a1824 */ /* 0x000fe800078e024a */
[----:B------:R-:W-:Y:S01]  /*7760*/  @P1 IMAD.IADD R73, R73, 0x1, R74 ;  /* 0x0000000149491824 */ /* 0x000fe200078e024a */
[----:B------:R-:W-:Y:S06]  /*7770*/  @P0 BRA `(.L_x_130) ;  /* 0x00000000000c0947 */ /* 0x000fec0003800000 */
[----:B------:R-:W-:Y:S04]  /*7780*/  SHF.L.U32 R0, R99, 0x1f, RZ ;  /* 0x0000001f63007819 */ /* 0x000fe800000006ff */
[----:B------:R-:W2:Y:S02]  /*7790*/  SYNCS.PHASECHK.TRANS64.TRYWAIT P0, [R75+URZ+0x220], R0 ;  /* 0x000220004b0075a7 */ /* 0x000ea400080011ff */
[----:B--2---:R-:W-:Y:S05]  /*77a0*/  @!P0 BRA `(.L_x_131) ;  /* 0x0000002000988947 */ /* 0x004fea0003800000 */
.L_x_130:
[----:B------:R-:W-:Y:S05]  /*77b0*/  BSYNC B0 ;  /* 0x0000000000007941 */ /* 0x000fea0003800000 */
.L_x_129:
[----:B------:R-:W-:Y:S01]  /*77c0*/  ISETP.NE.AND P0, PT, R72, RZ, PT ;  /* 0x000000ff4800720c */ /* 0x000fe20003f05270 */
[----:B--2---:R-:W-:Y:S02]  /*77d0*/  VIADD R75, R75, 0x230 ;  /* 0x000002304b4b7836 */ /* 0x004fe40000000000 */
[----:B------:R-:W-:Y:S02]  /*77e0*/  IMAD.U32 R0, RZ, RZ, UR37 ;  /* 0x00000025ff007e24 */ /* 0x000fe4000f8e00ff */
[----:B------:R-:W-:Y:S03]  /*77f0*/  VIADD R100, R100, 0x1 ;  /* 0x0000000164647836 */ /* 0x000fe60000000000 */
[----:B------:R-:W-:Y:S05]  /*7800*/  PRMT R0, R0, 0x654, R75 ;  /* 0x0000065400007816 */ /* 0x000fea000000004b */
[----:B------:R2:W3:Y:S04]  /*7810*/  @P0 LDS.128 R56, [R74+0x400] ;  /* 0x000400004a380984 */ /* 0x0004e80000000c00 */
[----:B------:R2:W4:Y:S01]  /*7820*/  @P0 LDS.128 R60, [R73+0x410] ;  /* 0x00041000493c0984 */ /* 0x0005220000000c00 */
        /* <DEDUP_REMOVED lines=10> */
[----:B--23--:R-:W-:Y:S02]  /*78d0*/  LOP3.LUT R99, R99, R0, RZ, 0x3c, !PT ;  /* 0x0000000063637212 */ /* 0x00cfe400078e3cff */
.L_x_128:
[----:B------:R-:W-:Y:S05]  /*78e0*/  BSYNC B1 ;  /* 0x0000000000017941 */ /* 0x000fea0003800000 */
.L_x_127:
[----:B------:R-:W-:Y:S05]  /*78f0*/  VIADD R3, R48, 0x40 ;  /* 0x0000004030037836 */ /* 0x000fea0000000000 */
[----:B------:R-:W-:Y:S04]  /*7900*/  SHF.R.U32.HI R3, RZ, 0x15, R3 ;  /* 0x00000015ff037819 */ /* 0x000fe80000011603 */
[----:B------:R-:W-:Y:S11]  /*7910*/  LOP3.LUT P0, RZ, R3, 0x3, R96, 0x48, !PT ;  /* 0x0000000303ff7812 */ /* 0x000ff60007804860 */
[----:B------:R-:W-:Y:S02]  /*7920*/  @!UPT UIADD3 URZ, UPT, UPT, URZ, URZ, URZ ;  /* 0x000000fffffff290 */ /* 0x000fe4000fffe0ff */
[----:B------:R-:W-:Y:S05]  /*7930*/  @!P0 BRA `(.L_x_132) ;  /* 0x0000000000408947 */ /* 0x000fea0003800000 */
[----:B------:R-:W2:Y:S01]  /*7940*/  LDCU.64 UR8, c[0x4][0x70] ;  /* 0x01000e00ff0877ac */ /* 0x000ea20008000a00 */
[----:B------:R-:W-:Y:S01]  /*7950*/  MOV R3, 0x0 ;  /* 0x0000000000037802 */ /* 0x000fe20000000f00 */
[----:B------:R-:W-:Y:S02]  /*7960*/  HFMA2 R12, -RZ, RZ, 0, 5.9604644775390625e-08 ;  /* 0x00000001ff0c7431 */ /* 0x000fe400000001ff */
[----:B------:R-:W-:Y:S02]  /*7970*/  IMAD.MOV.U32 R8, RZ, RZ, 0x192 ;  /* 0x00000192ff087424 */ /* 0x000fe400078e00ff */
[----:B------:R-:W-:Y:S01]  /*7980*/  IMAD.MOV.U32 R13, RZ, RZ, RZ ;  /* 0x000000ffff0d7224 */ /* 0x000fe200078e00ff */
[----:B------:R-:W3:Y:S01]  /*7990*/  LDCU.64 UR6, c[0x4][0x78] ;  /* 0x01000f00ff0677ac */ /* 0x000ee20008000a00 */
[----:B------:R-:W1:Y:S01]  /*79a0*/  LDC.64 R2, c[0x4][R3] ;  /* 0x0100000003027b82 */ /* 0x000e620000000a00 */
[----:B------:R-:W5:Y:S01]  /*79b0*/  LDCU.64 UR4, c[0x4][0x10] ;  /* 0x01000200ff0477ac */ /* 0x000f620008000a00 */
[----:B--2---:R-:W-:Y:S01]  /*79c0*/  MOV R5, UR9 ;  /* 0x0000000900057c02 */ /* 0x004fe20008000f00 */
[----:B------:R-:W-:Y:S01]  /*79d0*/  IMAD.U32 R4, RZ, RZ, UR8 ;  /* 0x00000008ff047e24 */ /* 0x000fe2000f8e00ff */
[----:B---3--:R-:W-:Y:S01]  /*79e0*/  MOV R7, UR7 ;  /* 0x0000000700077c02 */ /* 0x008fe20008000f00 */
[----:B------:R-:W-:Y:S01]  /*79f0*/  IMAD.U32 R6, RZ, RZ, UR6 ;  /* 0x00000006ff067e24 */ /* 0x000fe2000f8e00ff */
[----:B-----5:R-:W-:Y:S01]  /*7a00*/  MOV R11, UR5 ;  /* 0x00000005000b7c02 */ /* 0x020fe20008000f00 */
[----:B------:R-:W-:Y:S02]  /*7a10*/  IMAD.U32 R10, RZ, RZ, UR4 ;  /* 0x00000004ff0a7e24 */ /* 0x000fe4000f8e00ff */
[----:B------:R-:W-:Y:S07]  /*7a20*/  LEPC R20, `(.L_x_132) ;  /* 0x000000001014794e */ /* 0x000fee0000000000 */
[----:B-1--4-:R-:W-:Y:S05]  /*7a30*/  CALL.ABS.NOINC R2 ;  /* 0x0000000002007343 */ /* 0x012fea0003c00000 */
.L_x_132:
[----:B------:R-:W-:Y:S01]  /*7a40*/  ISETP.NE.AND P0, PT, R105, RZ, PT ;  /* 0x000000ff6900720c */ /* 0x000fe20003f05270 */
[----:B------:R-:W-:Y:S05]  /*7a50*/  WARPSYNC.ALL ;  /* 0x0000000000007948 */ /* 0x000fea0003800000 */
[----:B------:R-:W-:Y:S01]  /*7a60*/  IMAD.SHL.U32 R80, R57, 0x100, RZ ;  /* 0x0000010039507824 */ /* 0x000fe200078e00ff */
[----:B------:R-:W-:Y:S01]  /*7a70*/  R2UR UR4, R48 ;  /* 0x00000000300472ca */ /* 0x000fe200000e0000 */
[----:B------:R-:W-:Y:S01]  /*7a80*/  IMAD.SHL.U32 R74, R59, 0x100, RZ ;  /* 0x000001003b4a7824 */ /* 0x000fe200078e00ff */
[C---:B------:R-:W-:Y:S01]  /*7a90*/  SHF.L.U32 R51, R56.reuse, 0x10, RZ ;  /* 0x0000001038337819 */ /* 0x040fe200000006ff */
[----:B-1--4-:R-:W-:Y:S01]  /*7aa0*/  IMAD.SHL.U32 R68, R61, 0x100, RZ ;  /* 0x000001003d447824 */ /* 0x012fe200078e00ff */
[C---:B------:R-:W-:Y:S01]  /*7ab0*/  PRMT R49, R56.reuse, 0x8880, RZ ;  /* 0x0000888038317816 */ /* 0x040fe200000000ff */
[----:B------:R-:W-:Y:S01]  /*7ac0*/  BSSY.RECONVERGENT B0, `(.L_x_133) ;  /* 0x000009e000007945 */ /* 0x000fe20003800200 */
[----:B------:R-:W-:Y:S02]  /*7ad0*/  SHF.L.U32 R53, R56, 0x8, RZ ;  /* 0x0000000838357819 */ /* 0x000fe400000006ff */
[----:B------:R-:W-:Y:S02]  /*7ae0*/  SHF.R.S32.HI R51, RZ, 0x18, R51 ;  /* 0x00000018ff337819 */ /* 0x000fe40000011433 */
[C---:B------:R-:W-:Y:S02]  /*7af0*/  PRMT R82, R57.reuse, 0x8880, RZ ;  /* 0x0000888039527816 */ /* 0x040fe400000000ff */
[----:B------:R-:W-:Y:S01]  /*7b00*/  SHF.R.S32.HI R53, RZ, 0x18, R53 ;  /* 0x00000018ff357819 */ /* 0x000fe20000011435 */
[----:B------:R-:W-:Y:S01]  /*7b10*/  LDTM.16dp32bit_t0_t15.x32 R4, tmem[UR4+0x40] ;  /* 0x00004004000479ee */ /* 0x000fe20008a80000 */
[----:B------:R-:W1:Y:S01]  /*7b20*/  LDTM.16dp32bit_t16_t31.x32 R4, tmem[UR4+0x60] ;  /* 0x00006004000479ee */ /* 0x000e620008aa0000 */
[----:B------:R-:W-:Y:S01]  /*7b30*/  NOP ;  /* 0x0000000000007918 */ /* 0x000fe20000000000 */
[----:B------:R-:W-:Y:S02]  /*7b40*/  R2UR UR5, R108 ;  /* 0x000000006c0572ca */ /* 0x000fe400000e0000 */
[----:B------:R-:W-:Y:S02]  /*7b50*/  SHF.R.S32.HI R52, RZ, 0x18, R56 ;  /* 0x00000018ff347819 */ /* 0x000fe40000011438 */
[----:B------:R-:W-:Y:S02]  /*7b60*/  SHF.L.U32 R81, R57, 0x10, RZ ;  /* 0x0000001039517819 */ /* 0x000fe400000006ff */
[C---:B------:R-:W-:Y:S02]  /*7b70*/  PRMT R79, R58.reuse, 0x8880, RZ ;  /* 0x000088803a4f7816 */ /* 0x040fe400000000ff */
[----:B------:R-:W-:Y:S02]  /*7b80*/  SHF.R.S32.HI R54, RZ, 0x18, R57 ;  /* 0x00000018ff367819 */ /* 0x000fe40000011439 */
[----:B------:R-:W-:Y:S02]  /*7b90*/  SHF.L.U32 R78, R58, 0x10, RZ ;  /* 0x000000103a4e7819 */ /* 0x000fe400000006ff */
[C---:B------:R-:W-:Y:S01]  /*7ba0*/  PRMT R76, R59.reuse, 0x8880, RZ ;  /* 0x000088803b4c7816 */ /* 0x040fe200000000ff */
[----:B------:R-:W-:Y:S01]  /*7bb0*/  UIADD3 UR5, UPT, UPT, UR5, 0x290, URZ ;  /* 0x0000029005057890 */ /* 0x000fe2000fffe0ff */
[----:B------:R-:W-:Y:S02]  /*7bc0*/  SHF.R.S32.HI R55, RZ, 0x18, R58 ;  /* 0x00000018ff377819 */ /* 0x000fe4000001143a */
[----:B------:R-:W-:Y:S01]  /*7bd0*/  SHF.L.U32 R75, R59, 0x10, RZ ;  /* 0x000000103b4b7819 */ /* 0x000fe200000006ff */
[----:B------:R-:W-:Y:S01]  /*7be0*/  UPRMT UR5, UR37, 0x654, UR5 ;  /* 0x0000065425057896 */ /* 0x000fe20008000005 */
[C---:B------:R-:W-:Y:S02]  /*7bf0*/  PRMT R73, R60.reuse, 0x8880, RZ ;  /* 0x000088803c497816 */ /* 0x040fe400000000ff */
[----:B------:R-:W-:Y:S01]  /*7c00*/  SHF.R.S32.HI R56, RZ, 0x18, R59 ;  /* 0x00000018ff387819 */ /* 0x000fe2000001143b */
[C---:B-1----:R-:W-:Y:S01]  /*7c10*/  IMAD R4, R47.reuse, R4, RZ ;  /* 0x000000042f047224 */ /* 0x042fe200078e02ff */
[----:B------:R-:W-:Y:S01]  /*7c20*/  SHF.L.U32 R72, R60, 0x10, RZ ;  /* 0x000000103c487819 */ /* 0x000fe200000006ff */
[----:B------:R-:W-:Y:S01]  /*7c30*/  IMAD R5, R47, R5, RZ ;  /* 0x000000052f057224 */ /* 0x000fe200078e02ff */
[----:B------:R-:W-:Y:S01]  /*7c40*/  PRMT R70, R61, 0x8880, RZ ;  /* 0x000088803d467816 */ /* 0x000fe200000000ff */
[----:B------:R-:W-:Y:S01]  /*7c50*/  IMAD R6, R47, R6, RZ ;  /* 0x000000062f067224 */ /* 0x000fe200078e02ff */
[----:B------:R-:W-:Y:S01]  /*7c60*/  SYNCS.ARRIVE.TRANS64.RED.A1T0 RZ, [UR5], RZ ;  /* 0x000000ffffff79a7 */ /* 0x000fe20008100405 */
[----:B------:R-:W-:Y:S01]  /*7c70*/  IMAD R4, R49, R50, R4 ;  /* 0x0000003231047224 */ /* 0x000fe200078e0204 */
[----:B------:R-:W-:Y:S01]  /*7c80*/  MOV R49, R82 ;  /* 0x0000005200317202 */ /* 0x000fe20000000f00 */
[----:B------:R-:W-:Y:S01]  /*7c90*/  IMAD R7, R47, R7, RZ ;  /* 0x000000072f077224 */ /* 0x000fe200078e02ff */
[----:B------:R-:W-:Y:S01]  /*7ca0*/  SHF.R.S32.HI R57, RZ, 0x18, R60 ;  /* 0x00000018ff397819 */ /* 0x000fe2000001143c */
[-C--:B------:R-:W-:Y:S01]  /*7cb0*/  IMAD R5, R51, R50.reuse, R5 ;  /* 0x0000003233057224 */ /* 0x080fe200078e0205 */
[----:B------:R-:W-:Y:S01]  /*7cc0*/  SHF.R.S32.HI R51, RZ, 0x18, R81 ;  /* 0x00000018ff337819 */ /* 0x000fe20000011451 */
[----:B------:R-:W-:Y:S01]  /*7cd0*/  IMAD R6, R53, R50, R6 ;  /* 0x0000003235067224 */ /* 0x000fe200078e0206 */
[----:B------:R-:W-:Y:S01]  /*7ce0*/  SHF.R.S32.HI R53, RZ, 0x18, R80 ;  /* 0x00000018ff357819 */ /* 0x000fe20000011450 */
[----:B------:R-:W-:Y:S01]  /*7cf0*/  IMAD R8, R47, R8, RZ ;  /* 0x000000082f087224 */ /* 0x000fe200078e02ff */
[----:B------:R-:W-:Y:S01]  /*7d00*/  SHF.L.U32 R69, R61, 0x10, RZ ;  /* 0x000000103d457819 */ /* 0x000fe200000006ff */
[----:B------:R-:W-:Y:S01]  /*7d10*/  IMAD R7, R52, R50, R7 ;  /* 0x0000003234077224 */ /* 0x000fe200078e0207 */
[----:B------:R-:W-:Y:S01]  /*7d20*/  SHF.R.S32.HI R52, RZ, 0x18, R75 ;  /* 0x00000018ff347819 */ /* 0x000fe2000001144b */
[C---:B------:R-:W-:Y:S01]  /*7d30*/  IMAD R9, R47.reuse, R9, RZ ;  /* 0x000000092f097224 */ /* 0x040fe200078e02ff */
[----:B------:R-:W-:Y:S01]  /*7d40*/  PRMT R67, R62, 0x8880, RZ ;  /* 0x000088803e437816 */ /* 0x000fe200000000ff */
[----:B------:R-:W-:Y:S01]  /*7d50*/  IMAD R10, R47, R10, RZ ;  /* 0x0000000a2f0a7224 */ /* 0x000fe200078e02ff */
[----:B------:R-:W-:Y:S01]  /*7d60*/  I2IP.S8.S32.SAT R108, R7, R6, RZ ;  /* 0x00000006076c7239 */ /* 0x000fe200000014ff */
[----:B------:R-:W-:Y:S01]  /*7d70*/  IMAD R8, R49, R50, R8 ;  /* 0x0000003231087224 */ /* 0x000fe200078e0208 */
[----:B------:R-:W-:Y:S01]  /*7d80*/  MOV R49, R79 ;  /* 0x0000004f00317202 */ /* 0x000fe20000000f00 */
[----:B------:R-:W-:Y:S01]  /*7d90*/  IMAD R11, R47, R11, RZ ;  /* 0x0000000b2f0b7224 */ /* 0x000fe200078e02ff */
[----:B------:R-:W-:Y:S01]  /*7da0*/  I2IP.S8.S32.SAT R108, R5, R4, R108 ;  /* 0x00000004056c7239 */ /* 0x000fe2000000146c */
[-C--:B------:R-:W-:Y:S01]  /*7db0*/  IMAD R9, R51, R50.reuse, R9 ;  /* 0x0000003233097224 */ /* 0x080fe200078e0209 */
[----:B------:R-:W-:Y:S01]  /*7dc0*/  SHF.R.S32.HI R51, RZ, 0x18, R78 ;  /* 0x00000018ff337819 */ /* 0x000fe2000001144e */
[----:B------:R-:W-:Y:S01]  /*7dd0*/  IMAD R10, R53, R50, R10 ;  /* 0x00000032350a7224 */ /* 0x000fe200078e020a */
[----:B------:R-:W-:Y:S01]  /*7de0*/  SHF.R.S32.HI R53, RZ, 0x18, R74 ;  /* 0x00000018ff357819 */ /* 0x000fe2000001144a */
[C---:B------:R-:W-:Y:S01]  /*7df0*/  IMAD R12, R47.reuse, R12, RZ ;  /* 0x0000000c2f0c7224 */ /* 0x040fe200078e02ff */
[----:B------:R-:W-:Y:S01]  /*7e00*/  SHF.L.U32 R77, R58, 0x8, RZ ;  /* 0x000000083a4d7819 */ /* 0x000fe200000006ff */
[-C--:B------:R-:W-:Y:S01]  /*7e10*/  IMAD R11, R54, R50.reuse, R11 ;  /* 0x00000032360b7224 */ /* 0x080fe200078e020b */
[----:B------:R-:W-:Y:S01]  /*7e20*/  SHF.R.S32.HI R58, RZ, 0x18, R61 ;  /* 0x00000018ff3a7819 */ /* 0x000fe2000001143d */
[----:B------:R-:W-:Y:S01]  /*7e30*/  IMAD R13, R47, R13, RZ ;  /* 0x0000000d2f0d7224 */ /* 0x000fe200078e02ff */
[----:B------:R-:W-:Y:S01]  /*7e40*/  SHF.L.U32 R66, R62, 0x10, RZ ;  /* 0x000000103e427819 */ /* 0x000fe200000006ff */
[----:B------:R-:W-:Y:S01]  /*7e50*/  IMAD R12, R49, R50, R12 ;  /* 0x00000032310c7224 */ /* 0x000fe200078e020c */
[----:B------:R-:W-:Y:S01]  /*7e60*/  SHF.R.S32.HI R49, RZ, 0x18, R77 ;  /* 0x00000018ff317819 */ /* 0x000fe2000001144d */
[----:B------:R-:W-:Y:S01]  /*7e70*/  IMAD R14, R47, R14, RZ ;  /* 0x0000000e2f0e7224 */ /* 0x000fe200078e02ff */
[----:B------:R-:W-:Y:S01]  /*7e80*/  I2IP.S8.S32.SAT R109, R11, R10, RZ ;  /* 0x0000000a0b6d7239 */ /* 0x000fe200000014ff */
[----:B------:R-:W-:Y:S01]  /*7e90*/  IMAD R15, R47, R15, RZ ;  /* 0x0000000f2f0f7224 */ /* 0x000fe200078e02ff */
[----:B------:R-:W-:Y:S01]  /*7ea0*/  PRMT R64, R63, 0x8880, RZ ;  /* 0x000088803f407816 */ /* 0x000fe200000000ff */
[----:B------:R-:W-:Y:S01]  /*7eb0*/  IMAD R13, R51, R50, R13 ;  /* 0x00000032330d7224 */ /* 0x000fe200078e020d */
[----:B------:R-:W-:Y:S01]  /*7ec0*/  MOV R51, R76 ;  /* 0x0000004c00337202 */ /* 0x000fe20000000f00 */
[----:B------:R-:W-:Y:S01]  /*7ed0*/  IMAD R16, R47, R16, RZ ;  /* 0x000000102f107224 */ /* 0x000fe200078e02ff */
[----:B------:R-:W-:Y:S01]  /*7ee0*/  I2IP.S8.S32.SAT R109, R9, R8, R109 ;  /* 0x00000008096d7239 */ /* 0x000fe2000000146d */
[-C--:B------:R-:W-:Y:S01]  /*7ef0*/  IMAD R14, R49, R50.reuse, R14 ;  /* 0x00000032310e7224 */ /* 0x080fe200078e020e */
[----:B------:R-:W-:Y:S01]  /*7f00*/  SHF.R.S32.HI R59, RZ, 0x18, R62 ;  /* 0x00000018ff3b7819 */ /* 0x000fe2000001143e */
[----:B------:R-:W-:Y:S01]  /*7f10*/  IMAD R17, R47, R17, RZ ;  /* 0x000000112f117224 */ /* 0x000fe200078e02ff */
[----:B------:R-:W-:Y:S01]  /*7f20*/  SHF.L.U32 R71, R60, 0x8, RZ ;  /* 0x000000083c477819 */ /* 0x000fe200000006ff */
[----:B------:R-:W-:Y:S01]  /*7f30*/  IMAD R15, R55, R50, R15 ;  /* 0x00000032370f7224 */ /* 0x000fe200078e020f */
[----:B------:R-:W-:Y:S01]  /*7f40*/  SHF.R.S32.HI R60, RZ, 0x18, R63 ;  /* 0x00000018ff3c7819 */ /* 0x000fe2000001143f */
[----:B------:R-:W-:Y:S01]  /*7f50*/  IMAD R18, R47, R18, RZ ;  /* 0x000000122f127224 */ /* 0x000fe200078e02ff */
[----:B------:R-:W-:Y:S01]  /*7f60*/  SHF.L.U32 R65, R62, 0x8, RZ ;  /* 0x000000083e417819 */ /* 0x000fe200000006ff */
[----:B------:R-:W-:Y:S01]  /*7f70*/  IMAD R16, R51, R50, R16 ;  /* 0x0000003233107224 */ /* 0x000fe200078e0210 */
[----:B------:R-:W-:Y:S01]  /*7f80*/  I2IP.S8.S32.SAT R110, R15, R14, RZ ;  /* 0x0000000e0f6e7239 */ /* 0x000fe200000014ff */
[----:B------:R-:W-:Y:S01]  /*7f90*/  IMAD R19, R47, R19, RZ ;  /* 0x000000132f137224 */ /* 0x000fe200078e02ff */
[----:B------:R-:W-:Y:S01]  /*7fa0*/  SHF.R.S32.HI R51, RZ, 0x18, R72 ;  /* 0x00000018ff337819 */ /* 0x000fe20000011448 */
[----:B------:R-:W-:Y:S01]  /*7fb0*/  IMAD R17, R52, R50, R17 ;  /* 0x0000003234117224 */ /* 0x000fe200078e0211 */
[----:B------:R-:W-:Y:S01]  /*7fc0*/  I2IP.S8.S32.SAT R110, R13, R12, R110 ;  /* 0x0000000c0d6e7239 */ /* 0x000fe2000000146e */
[----:B------:R-:W-:Y:S01]  /*7fd0*/  IMAD R0, R47, R20, RZ ;  /* 0x000000142f007224 */ /* 0x000fe200078e02ff */
[----:B------:R-:W-:Y:S01]  /*7fe0*/  SHF.R.S32.HI R52, RZ, 0x18, R71 ;  /* 0x00000018ff347819 */ /* 0x000fe20000011447 */
[-C--:B------:R-:W-:Y:S01]  /*7ff0*/  IMAD R18, R53, R50.reuse, R18 ;  /* 0x0000003235127224 */ /* 0x080fe200078e0212 */
[----:B------:R-:W-:Y:S01]  /*8000*/  SHF.R.S32.HI R53, RZ, 0x18, R68 ;  /* 0x00000018ff357819 */ /* 0x000fe20000011444 */
[----:B------:R-:W-:Y:S01]  /*8010*/  IMAD.MOV.U32 R49, RZ, RZ, R73 ;  /* 0x000000ffff317224 */ /* 0x000fe200078e0049 */
[----:B------:R-:W-:Y:S01]  /*8020*/  SHF.L.U32 R62, R63, 0x10, RZ ;  /* 0x000000103f3e7819 */ /* 0x000fe200000006ff */
[C---:B------:R-:W-:Y:S02]  /*8030*/  IMAD R2, R47.reuse, R21, RZ ;  /* 0x000000152f027224 */ /* 0x040fe400078e02ff */
[----:B------:R-:W-:Y:S02]  /*8040*/  IMAD R19, R56, R50, R19 ;  /* 0x0000003238137224 */ /* 0x000fe400078e0213 */
[----:B------:R-:W-:Y:S02]  /*8050*/  IMAD R3, R47, R22, RZ ;  /* 0x000000162f037224 */ /* 0x000fe400078e02ff */
[----:B------:R-:W-:Y:S01]  /*8060*/  IMAD R0, R49, R50, R0 ;  /* 0x0000003231007224 */ /* 0x000fe200078e0200 */
[----:B------:R-:W-:Y:S01]  /*8070*/  I2IP.S8.S32.SAT R111, R19, R18, RZ ;  /* 0x00000012136f7239 */ /* 0x000fe200000014ff */
[----:B------:R-:W-:Y:S01]  /*8080*/  IMAD R23, R47, R23, RZ ;  /* 0x000000172f177224 */ /* 0x000fe200078e02ff */
[----:B------:R-:W-:Y:S01]  /*8090*/  MOV R49, R70 ;  /* 0x0000004600317202 */ /* 0x000fe20000000f00 */
[----:B------:R-:W-:Y:S01]  /*80a0*/  IMAD R2, R51, R50, R2 ;  /* 0x0000003233027224 */ /* 0x000fe200078e0202 */
[----:B------:R-:W-:Y:S01]  /*80b0*/  I2IP.S8.S32.SAT R111, R17, R16, R111 ;  /* 0x00000010116f7239 */ /* 0x000fe2000000146f */
[C---:B------:R-:W-:Y:S01]  /*80c0*/  IMAD R20, R47.reuse, R24, RZ ;  /* 0x000000182f147224 */ /* 0x040fe200078e02ff */
[----:B------:R-:W-:Y:S01]  /*80d0*/  SHF.R.S32.HI R51, RZ, 0x18, R69 ;  /* 0x00000018ff337819 */ /* 0x000fe20000011445 */
[-C--:B------:R-:W-:Y:S01]  /*80e0*/  IMAD R3, R52, R50.reuse, R3 ;  /* 0x0000003234037224 */ /* 0x080fe200078e0203 */
[----:B------:R-:W-:Y:S01]  /*80f0*/  SHF.R.S32.HI R52, RZ, 0x18, R62 ;  /* 0x00000018ff347819 */ /* 0x000fe2000001143e */
[----:B------:R-:W-:Y:S01]  /*8100*/  IMAD R21, R47, R25, RZ ;  /* 0x000000192f157224 */ /* 0x000fe200078e02ff */
[----:B------:R1:W-:Y:S01]  /*8110*/  STS.128 [R95+UR49+0x3400], R108 ;  /* 0x0034006c5f007988 */ /* 0x0003e20008000c31 */
[----:B------:R-:W-:Y:S02]  /*8120*/  IMAD R23, R57, R50, R23 ;  /* 0x0000003239177224 */ /* 0x000fe400078e0217 */
[----:B------:R-:W-:Y:S02]  /*8130*/  IMAD R22, R47, R26, RZ ;  /* 0x0000001a2f167224 */ /* 0x000fe400078e02ff */
[-C--:B------:R-:W-:Y:S01]  /*8140*/  IMAD R20, R49, R50.reuse, R20 ;  /* 0x0000003231147224 */ /* 0x080fe200078e0214 */
[----:B------:R-:W-:Y:S01]  /*8150*/  I2IP.S8.S32.SAT R113, R23, R3, RZ ;  /* 0x0000000317717239 */ /* 0x000fe200000014ff */
[----:B------:R-:W-:Y:S01]  /*8160*/  IMAD R27, R47, R27, RZ ;  /* 0x0000001b2f1b7224 */ /* 0x000fe200078e02ff */
[----:B------:R-:W-:Y:S01]  /*8170*/  MOV R49, R67 ;  /* 0x0000004300317202 */ /* 0x000fe20000000f00 */
[----:B------:R-:W-:Y:S01]  /*8180*/  IMAD R21, R51, R50, R21 ;  /* 0x0000003233157224 */ /* 0x000fe200078e0215 */
[----:B------:R-:W-:Y:S01]  /*8190*/  I2IP.S8.S32.SAT R116, R2, R0, R113 ;  /* 0x0000000002747239 */ /* 0x000fe20000001471 */
[----:B------:R-:W-:Y:S01]  /*81a0*/  IMAD R24, R47, R28, RZ ;  /* 0x0000001c2f187224 */ /* 0x000fe200078e02ff */
[----:B------:R-:W-:Y:S01]  /*81b0*/  SHF.R.S32.HI R51, RZ, 0x18, R66 ;  /* 0x00000018ff337819 */ /* 0x000fe20000011442 */
[-C--:B------:R-:W-:Y:S01]  /*81c0*/  IMAD R22, R53, R50.reuse, R22 ;  /* 0x0000003235167224 */ /* 0x080fe200078e0216 */
[----:B------:R-:W-:Y:S01]  /*81d0*/  IADD3 R113, PT, PT, R44, 0x1, RZ ;  /* 0x000000012c717810 */ /* 0x000fe20007ffe0ff */
[-C--:B------:R-:W-:Y:S02]  /*81e0*/  IMAD R27, R58, R50.reuse, R27 ;  /* 0x000000323a1b7224 */ /* 0x080fe400078e021b */
[----:B------:R-:W-:Y:S02]  /*81f0*/  IMAD R25, R47, R29, RZ ;  /* 0x0000001d2f197224 */ /* 0x000fe400078e02ff */
[----:B------:R-:W-:Y:S01]  /*8200*/  IMAD R24, R49, R50, R24 ;  /* 0x0000003231187224 */ /* 0x000fe200078e0218 */
[----:B------:R-:W-:Y:S01]  /*8210*/  SHF.R.S32.HI R49, RZ, 0x18, R65 ;  /* 0x00000018ff317819 */ /* 0x000fe20000011441 */
[----:B------:R-:W-:Y:S01]  /*8220*/  IMAD R26, R47, R30, RZ ;  /* 0x0000001e2f1a7224 */ /* 0x000fe200078e02ff */
[----:B------:R-:W-:Y:S01]  /*8230*/  I2IP.S8.S32.SAT R117, R27, R22, RZ ;  /* 0x000000161b757239 */ /* 0x000fe200000014ff */
[----:B------:R-:W-:Y:S02]  /*8240*/  IMAD.SHL.U32 R61, R63, 0x100, RZ ;  /* 0x000001003f3d7824 */ /* 0x000fe400078e00ff */
[----:B------:R-:W-:Y:S01]  /*8250*/  IMAD R31, R47, R31, RZ ;  /* 0x0000001f2f1f7224 */ /* 0x000fe200078e02ff */
[----:B------:R-:W-:Y:S01]  /*8260*/  I2IP.S8.S32.SAT R117, R21, R20, R117 ;  /* 0x0000001415757239 */ /* 0x000fe20000001475 */
[----:B------:R-:W-:Y:S01]  /*8270*/  IMAD R25, R51, R50, R25 ;  /* 0x0000003233197224 */ /* 0x000fe200078e0219 */
[----:B------:R-:W-:Y:S01]  /*8280*/  MOV R51, R64 ;  /* 0x0000004000337202 */ /* 0x000fe20000000f00 */
[----:B------:R-:W-:Y:S01]  /*8290*/  IMAD R28, R47, R32, RZ ;  /* 0x000000202f1c7224 */ /* 0x000fe200078e02ff */
[----:B------:R-:W-:Y:S01]  /*82a0*/  SHF.R.S32.HI R53, RZ, 0x18, R61 ;  /* 0x00000018ff357819 */ /* 0x000fe2000001143d */
[-C--:B------:R-:W-:Y:S02]  /*82b0*/  IMAD R26, R49, R50.reuse, R26 ;  /* 0x00000032311a7224 */ /* 0x080fe400078e021a */
[----:B------:R-:W-:Y:S02]  /*82c0*/  IMAD R29, R47, R33, RZ ;  /* 0x000000212f1d7224 */ /* 0x000fe400078e02ff */
[-C--:B------:R-:W-:Y:S02]  /*82d0*/  IMAD R31, R59, R50.reuse, R31 ;  /* 0x000000323b1f7224 */ /* 0x080fe400078e021f */
[----:B------:R-:W-:Y:S02]  /*82e0*/  IMAD R28, R51, R50, R28 ;  /* 0x00000032331c7224 */ /* 0x000fe400078e021c */
[----:B------:R-:W-:Y:S01]  /*82f0*/  IMAD R30, R47, R34, RZ ;  /* 0x000000222f1e7224 */ /* 0x000fe200078e02ff */
[----:B------:R-:W-:Y:S01]  /*8300*/  I2IP.S8.S32.SAT R114, R31, R26, RZ ;  /* 0x0000001a1f727239 */ /* 0x000fe200000014ff */
[----:B------:R-:W-:Y:S02]  /*8310*/  IMAD R29, R52, R50, R29 ;  /* 0x00000032341d7224 */ /* 0x000fe400078e021d */
[----:B------:R-:W-:Y:S01]  /*8320*/  IMAD R35, R47, R35, RZ ;  /* 0x000000232f237224 */ /* 0x000fe200078e02ff */
[----:B------:R-:W-:Y:S01]  /*8330*/  I2IP.S8.S32.SAT R118, R25, R24, R114 ;  /* 0x0000001819767239 */ /* 0x000fe20000001472 */
[-C--:B------:R-:W-:Y:S02]  /*8340*/  IMAD R30, R53, R50.reuse, R30 ;  /* 0x00000032351e7224 */ /* 0x080fe400078e021e */
[----:B------:R-:W-:Y:S05]  /*8350*/  IMAD R35, R60, R50, R35 ;  /* 0x000000323c237224 */ /* 0x000fea00078e0223 */
[----:B------:R-:W-:Y:S04]  /*8360*/  I2IP.S8.S32.SAT R115, R35, R30, RZ ;  /* 0x0000001e23737239 */ /* 0x000fe800000014ff */
[----:B------:R-:W-:Y:S05]  /*8370*/  I2IP.S8.S32.SAT R119, R29, R28, R115 ;  /* 0x0000001c1d777239 */ /* 0x000fea0000001473 */
        /* <DEDUP_REMOVED lines=9> */
[----:B------:R-:W-:Y:S02]  /*8410*/  UIADD3 UR8, UP0, UPT, UR52, 0x680, URZ ;  /* 0x0000068034087890 */ /* 0x000fe4000ff1e0ff */
[----:B------:R-:W-:Y:S02]  /*8420*/  UIADD3 UR5, UPT, UPT, UR41, 0x40, URZ ;  /* 0x0000004029057890 */ /* 0x000fe4000fffe0ff */
[----:B------:R-:W-:Y:S02]  /*8430*/  UIADD3 UR4, UPT, UPT, UR49, 0x3400, URZ ;  /* 0x0000340031047890 */ /* 0x000fe4000fffe0ff */
[----:B------:R-:W-:Y:S01]  /*8440*/  UIADD3.X UR9, UPT, UPT, URZ, UR53, URZ, UP0, !UPT ;  /* 0x00000035ff097290 */ /* 0x000fe200087fe4ff */
[----:B------:R-:W-:Y:S01]  /*8450*/  UMOV UR6, UR42 ;  /* 0x0000002a00067c82 */ /* 0x000fe20008000000 */
[----:B------:R-:W-:Y:S07]  /*8460*/  UMOV UR7, UR36 ;  /* 0x0000002400077c82 */ /* 0x000fee0008000000 */
[----:B------:R2:W-:Y:S01]  /*8470*/  UTMASTG.3D [UR4], [UR8] ;  /* 0x00000004080073b5 */ /* 0x0005e20008010000 */
[----:B------:R0:W-:Y:S01]  /*8480*/  UTMACMDFLUSH ;  /* 0x00000000000079b7 */ /* 0x0001e20000000000 */
[----:B--2---:R-:W-:Y:S04]  /*8490*/  DEPBAR.LE SB0, 0x1 ;  /* 0x000080400000791a */ /* 0x004fe80000000000 */
.L_x_134:
[----:B------:R-:W-:Y:S05]  /*84a0*/  BSYNC.RECONVERGENT B0 ;  /* 0x0000000000007941 */ /* 0x000fea0003800200 */
.L_x_133:
[----:B------:R-:W-:Y:S01]  /*84b0*/  BAR.SYNC.DEFER_BLOCKING 0x1, 0x80 ;  /* 0x0042000000007b1d */ /* 0x000fe20000010000 */
[----:B------:R-:W-:Y:S01]  /*84c0*/  ISETP.NE.AND P2, PT, R106, RZ, PT ;  /* 0x000000ff6a00720c */ /* 0x000fe20003f45270 */
[----:B------:R-:W-:Y:S01]  /*84d0*/  IMAD.IADD R20, R43, 0x1, R83 ;  /* 0x000000012b147824 */ /* 0x000fe200078e0253 */
[----:B------:R-:W-:Y:S01]  /*84e0*/  ISETP.NE.AND P0, PT, R107, 0x2, PT ;  /* 0x000000026b00780c */ /* 0x000fe20003f05270 */
[----:B------:R-:W-:Y:S01]  /*84f0*/  IMAD.IADD R21, R45, 0x1, R90 ;  /* 0x000000012d157824 */ /* 0x000fe200078e025a */
[----:B------:R-:W-:Y:S02]  /*8500*/  ISETP.NE.AND P1, PT, R113, 0x4, PT ;  /* 0x000000047100780c */ /* 0x000fe40003f25270 */
[----:B------:R-:W-:Y:S02]  /*8510*/  SEL R0, RZ, 0x1, P0 ;  /* 0x00000001ff007807 */ /* 0x000fe40000000000 */
[----:B------:R-:W-:Y:S02]  /*8520*/  SEL R3, RZ, 0x1, P1 ;  /* 0x00000001ff037807 */ /* 0x000fe40000800000 */
[----:B------:R-:W-:Y:S02]  /*8530*/  LOP3.LUT R101, R101, R0, RZ, 0x3c, !PT ;  /* 0x0000000065657212 */ /* 0x000fe400078e3cff */
[----:B------:R-:W-:Y:S02]  /*8540*/  LOP3.LUT R102, R102, R3, RZ, 0x3c, !PT ;  /* 0x0000000366667212 */ /* 0x000fe400078e3cff */
[----:B------:R-:W-:Y:S02]  /*8550*/  @P2 R2UR UR36, R98 ;  /* 0x00000000622422ca */ /* 0x000fe400000e0000 */
[----:B------:R-:W-:Y:S02]  /*8560*/  SEL R107, R107, RZ, P0 ;  /* 0x000000ff6b6b7207 */ /* 0x000fe40000000000 */
[----:B------:R-:W-:Y:S01]  /*8570*/  SEL R44, R113, RZ, P1 ;  /* 0x000000ff712c7207 */ /* 0x000fe20000800000 */
[----:B------:R-:W-:Y:S10]  /*8580*/  @P2 BRA `(.L_x_135) ;  /* 0xffffffd400d82947 */ /* 0x000ff4000383ffff */
[----:B------:R-:W-:Y:S05]  /*8590*/  EXIT ;  /* 0x000000000000794d */ /* 0x000fea0003800000 */
.L_x_20:
[----:B--2---:R2:W1:Y:S02]  /*85a0*/  SYNCS.PHASECHK.TRANS64.TRYWAIT P0, [R3+URZ+0x2c0], R2 ;  /* 0x0002c002030075a7 */ /* 0x00446400080011ff */
[----:B-1----:R-:W-:Y:S05]  /*85b0*/  @!P0 NANOSLEEP.SYNCS 0x989680 ;  /* 0x009896800000895d */ /* 0x002fea0003900000 */
[----:B------:R-:W1:Y:S02]  /*85c0*/  @!P0 SYNCS.PHASECHK.TRANS64 P0, [R3+URZ+0x2c0], R2 ;  /* 0x0002c002030085a7 */ /* 0x000e6400080010ff */
[----:B-1----:R-:W-:Y:S05]  /*85d0*/  @!P0 BRA `(.L_x_20) ;  /* 0xfffffffc00f08947 */ /* 0x002fea000383ffff */
[----:B------:R-:W-:Y:S05]  /*85e0*/  BRA `(.L_x_136) ;  /* 0xffffff9000e87947 */ /* 0x000fea000383ffff */
.L_x_23:
[----:B-1----:R-:W-:-:S07]  /*85f0*/  MOV R2, UR33 ;  /* 0x0000002100027c02 */ /* 0x002fce0008000f00 */
.L_x_137:
[----:B-1----:R1:W2:Y:S02]  /*8600*/  SYNCS.PHASECHK.TRANS64.TRYWAIT P0, [R2+URZ+0x110], R5 ;  /* 0x00011005020075a7 */ /* 0x0022a400080011ff */
[----:B--2---:R-:W-:Y:S05]  /*8610*/  @!P0 NANOSLEEP.SYNCS 0x989680 ;  /* 0x009896800000895d */ /* 0x004fea0003900000 */
[----:B------:R-:W2:Y:S02]  /*8620*/  @!P0 SYNCS.PHASECHK.TRANS64 P0, [R2+URZ+0x110], R5 ;  /* 0x00011005020085a7 */ /* 0x000ea400080010ff */
[----:B--2---:R-:W-:Y:S05]  /*8630*/  @!P0 BRA `(.L_x_137) ;  /* 0xfffffffc00f08947 */ /* 0x004fea000383ffff */
[----:B------:R-:W-:Y:S05]  /*8640*/  BRA `(.L_x_22) ;  /* 0xffffff9400387947 */ /* 0x000fea000383ffff */
.L_x_29:
[----:B-1----:R-:W-:-:S07]  /*8650*/  MOV R2, UR17 ;  /* 0x0000001100027c02 */ /* 0x002fce0008000f00 */
.L_x_138:
[----:B-1----:R1:W2:Y:S02]  /*8660*/  SYNCS.PHASECHK.TRANS64.TRYWAIT P0, [R2+URZ+0x110], R5 ;  /* 0x00011005020075a7 */ /* 0x0022a400080011ff */
[----:B--2---:R-:W-:Y:S05]  /*8670*/  @!P0 NANOSLEEP.SYNCS 0x989680 ;  /* 0x009896800000895d */ /* 0x004fea0003900000 */
[----:B------:R-:W2:Y:S02]  /*8680*/  @!P0 SYNCS.PHASECHK.TRANS64 P0, [R2+URZ+0x110], R5 ;  /* 0x00011005020085a7 */ /* 0x000ea400080010ff */
[----:B--2---:R-:W-:Y:S05]  /*8690*/  @!P0 BRA `(.L_x_138) ;  /* 0xfffffffc00f08947 */ /* 0x004fea000383ffff */
[----:B------:R-:W-:Y:S05]  /*86a0*/  BRA `(.L_x_28) ;  /* 0xffffff9400e07947 */ /* 0x000fea000383ffff */
.L_x_33:
[----:B-1----:R1:W2:Y:S02]  /*86b0*/  SYNCS.PHASECHK.TRANS64.TRYWAIT P0, [R2+URZ+0x250], R3 ;  /* 0x00025003020075a7 */ /* 0x0022a400080011ff */
[----:B--2---:R-:W-:Y:S05]  /*86c0*/  @!P0 NANOSLEEP.SYNCS 0x989680 ;  /* 0x009896800000895d */ /* 0x004fea0003900000 */
[----:B------:R-:W2:Y:S02]  /*86d0*/  @!P0 SYNCS.PHASECHK.TRANS64 P0, [R2+URZ+0x250], R3 ;  /* 0x00025003020085a7 */ /* 0x000ea400080010ff */
[----:B--2---:R-:W-:Y:S05]  /*86e0*/  @!P0 BRA `(.L_x_33) ;  /* 0xfffffffc00f08947 */ /* 0x004fea000383ffff */
[----:B------:R-:W-:Y:S05]  /*86f0*/  BRA `(.L_x_139) ;  /* 0xffffff9800707947 */ /* 0x000fea000383ffff */
.L_x_37:
[----:B----4-:R-:W-:-:S07]  /*8700*/  MOV R0, UR5 ;  /* 0x0000000500007c02 */ /* 0x010fce0008000f00 */
.L_x_140:
[----:B-1----:R1:W2:Y:S02]  /*8710*/  SYNCS.PHASECHK.TRANS64.TRYWAIT P0, [R0+URZ], R3 ;  /* 0x00000003000075a7 */ /* 0x0022a400080011ff */
[----:B--2---:R-:W-:Y:S05]  /*8720*/  @!P0 NANOSLEEP.SYNCS 0x989680 ;  /* 0x009896800000895d */ /* 0x004fea0003900000 */
[----:B------:R-:W2:Y:S02]  /*8730*/  @!P0 SYNCS.PHASECHK.TRANS64 P0, [R0+URZ], R3 ;  /* 0x00000003000085a7 */ /* 0x000ea400080010ff */
[----:B--2---:R-:W-:Y:S05]  /*8740*/  @!P0 BRA `(.L_x_140) ;  /* 0xfffffffc00f08947 */ /* 0x004fea000383ffff */
[----:B------:R-:W-:Y:S05]  /*8750*/  BRA `(.L_x_141) ;  /* 0xffffff9c00e07947 */ /* 0x000fea000383ffff */
.L_x_38:
[----:B----4-:R-:W-:-:S07]  /*8760*/  MOV R0, UR5 ;  /* 0x0000000500007c02 */ /* 0x010fce0008000f00 */
.L_x_142:
[----:B-1----:R1:W2:Y:S02]  /*8770*/  SYNCS.PHASECHK.TRANS64.TRYWAIT P0, [R0+URZ], R3 ;  /* 0x00000003000075a7 */ /* 0x0022a400080011ff */
[----:B--2---:R-:W-:Y:S05]  /*8780*/  @!P0 NANOSLEEP.SYNCS 0x989680 ;  /* 0x009896800000895d */ /* 0x004fea0003900000 */
[----:B------:R-:W2:Y:S02]  /*8790*/  @!P0 SYNCS.PHASECHK.TRANS64 P0, [R0+URZ], R3 ;  /* 0x00000003000085a7 */ /* 0x000ea400080010ff */
[----:B--2---:R-:W-:Y:S05]  /*87a0*/  @!P0 BRA `(.L_x_142) ;  /* 0xfffffffc00f08947 */ /* 0x004fea000383ffff */
[----:B------:R-:W-:Y:S05]  /*87b0*/  BRA `(.L_x_143) ;  /* 0xffffff9c00ec7947 */ /* 0x000fea000383ffff */
.L_x_39:
[----:B----4-:R-:W-:-:S07]  /*87c0*/  MOV R0, UR5 ;  /* 0x0000000500007c02 */ /* 0x010fce0008000f00 */
.L_x_144:
[----:B-1----:R1:W2:Y:S02]  /*87d0*/  SYNCS.PHASECHK.TRANS64.TRYWAIT P0, [R0+URZ], R3 ;  /* 0x00000003000075a7 */ /* 0x0022a400080011ff */
[----:B--2---:R-:W-:Y:S05]  /*87e0*/  @!P0 NANOSLEEP.SYNCS 0x989680 ;  /* 0x009896800000895d */ /* 0x004fea0003900000 */
[----:B------:R-:W2:Y:S02]  /*87f0*/  @!P0 SYNCS.PHASECHK.TRANS64 P0, [R0+URZ], R3 ;  /* 0x00000003000085a7 */ /* 0x000ea400080010ff */
[----:B--2---:R-:W-:Y:S05]  /*8800*/  @!P0 BRA `(.L_x_144) ;  /* 0xfffffffc00f08947 */ /* 0x004fea000383ffff */
[----:B------:R-:W-:Y:S05]  /*8810*/  BRA `(.L_x_145) ;  /* 0xffffff9c00f87947 */ /* 0x000fea000383ffff */
.L_x_40:
[----:B----4-:R-:W-:-:S07]  /*8820*/  MOV R0, UR5 ;  /* 0x0000000500007c02 */ /* 0x010fce0008000f00 */
.L_x_146:
[----:B-1----:R1:W2:Y:S02]  /*8830*/  SYNCS.PHASECHK.TRANS64.TRYWAIT P0, [R0+URZ], R3 ;  /* 0x00000003000075a7 */ /* 0x0022a400080011ff */
[----:B--2---:R-:W-:Y:S05]  /*8840*/  @!P0 NANOSLEEP.SYNCS 0x989680 ;  /* 0x009896800000895d */ /* 0x004fea0003900000 */
[----:B------:R-:W2:Y:S02]  /*8850*/  @!P0 SYNCS.PHASECHK.TRANS64 P0, [R0+URZ], R3 ;  /* 0x00000003000085a7 */ /* 0x000ea400080010ff */
[----:B--2---:R-:W-:Y:S05]  /*8860*/  @!P0 BRA `(.L_x_146) ;  /* 0xfffffffc00f08947 */ /* 0x004fea000383ffff */
[----:B------:R-:W-:Y:S05]  /*8870*/  BRA `(.L_x_147) ;  /* 0xffffffa000047947 */ /* 0x000fea000383ffff */
.L_x_41:
[----:B----4-:R-:W-:-:S07]  /*8880*/  MOV R0, UR5 ;  /* 0x0000000500007c02 */ /* 0x010fce0008000f00 */
.L_x_148:
[----:B-1----:R1:W2:Y:S02]  /*8890*/  SYNCS.PHASECHK.TRANS64.TRYWAIT P0, [R0+URZ], R3 ;  /* 0x00000003000075a7 */ /* 0x0022a400080011ff */
[----:B--2---:R-:W-:Y:S05]  /*88a0*/  @!P0 NANOSLEEP.SYNCS 0x989680 ;  /* 0x009896800000895d */ /* 0x004fea0003900000 */
[----:B------:R-:W2:Y:S02]  /*88b0*/  @!P0 SYNCS.PHASECHK.TRANS64 P0, [R0+URZ], R3 ;  /* 0x00000003000085a7 */ /* 0x000ea400080010ff */
[----:B--2---:R-:W-:Y:S05]  /*88c0*/  @!P0 BRA `(.L_x_148) ;  /* 0xfffffffc00f08947 */ /* 0x004fea000383ffff */
[----:B------:R-:W-:Y:S05]  /*88d0*/  BRA `(.L_x_149) ;  /* 0xffffffa000107947 */ /* 0x000fea000383ffff */
.L_x_42:
[----:B----4-:R-:W-:-:S07]  /*88e0*/  MOV R0, UR5 ;  /* 0x0000000500007c02 */ /* 0x010fce0008000f00 */
.L_x_150:
[----:B-1----:R1:W2:Y:S02]  /*88f0*/  SYNCS.PHASECHK.TRANS64.TRYWAIT P0, [R0+URZ], R3 ;  /* 0x00000003000075a7 */ /* 0x0022a400080011ff */
[----:B--2---:R-:W-:Y:S05]  /*8900*/  @!P0 NANOSLEEP.SYNCS 0x989680 ;  /* 0x009896800000895d */ /* 0x004fea0003900000 */
[----:B------:R-:W2:Y:S02]  /*8910*/  @!P0 SYNCS.PHASECHK.TRANS64 P0, [R0+URZ], R3 ;  /* 0x00000003000085a7 */ /* 0x000ea400080010ff */
[----:B--2---:R-:W-:Y:S05]  /*8920*/  @!P0 BRA `(.L_x_150) ;  /* 0xfffffffc00f08947 */ /* 0x004fea000383ffff */
[----:B------:R-:W-:Y:S05]  /*8930*/  BRA `(.L_x_151) ;  /* 0xffffffa0001c7947 */ /* 0x000fea000383ffff */
.L_x_43:
[----:B----4-:R-:W-:-:S07]  /*8940*/  MOV R0, UR5 ;  /* 0x0000000500007c02 */ /* 0x010fce0008000f00 */
.L_x_152:
[----:B-1----:R1:W2:Y:S02]  /*8950*/  SYNCS.PHASECHK.TRANS64.TRYWAIT P0, [R0+URZ], R3 ;  /* 0x00000003000075a7 */ /* 0x0022a400080011ff */
[----:B--2---:R-:W-:Y:S05]  /*8960*/  @!P0 NANOSLEEP.SYNCS 0x989680 ;  /* 0x009896800000895d */ /* 0x004fea0003900000 */
[----:B------:R-:W2:Y:S02]  /*8970*/  @!P0 SYNCS.PHASECHK.TRANS64 P0, [R0+URZ], R3 ;  /* 0x00000003000085a7 */ /* 0x000ea400080010ff */
[----:B--2---:R-:W-:Y:S05]  /*8980*/  @!P0 BRA `(.L_x_152) ;  /* 0xfffffffc00f08947 */ /* 0x004fea000383ffff */
[----:B------:R-:W-:Y:S05]  /*8990*/  BRA `(.L_x_153) ;  /* 0xffffffa000287947 */ /* 0x000fea000383ffff */
.L_x_44:
[----:B----4-:R-:W-:-:S07]  /*89a0*/  MOV R0, UR5 ;  /* 0x0000000500007c02 */ /* 0x010fce0008000f00 */
.L_x_154:
[----:B-1----:R1:W2:Y:S02]  /*89b0*/  SYNCS.PHASECHK.TRANS64.TRYWAIT P0, [R0+URZ], R3 ;  /* 0x00000003000075a7 */ /* 0x0022a400080011ff */
[----:B--2---:R-:W-:Y:S05]  /*89c0*/  @!P0 NANOSLEEP.SYNCS 0x989680 ;  /* 0x009896800000895d */ /* 0x004fea0003900000 */
[----:B------:R-:W2:Y:S02]  /*89d0*/  @!P0 SYNCS.PHASECHK.TRANS64 P0, [R0+URZ], R3 ;  /* 0x00000003000085a7 */ /* 0x000ea400080010ff */
[----:B--2---:R-:W-:Y:S05]  /*89e0*/  @!P0 BRA `(.L_x_154) ;  /* 0xfffffffc00f08947 */ /* 0x004fea000383ffff */
[----:B------:R-:W-:Y:S05]  /*89f0*/  BRA `(.L_x_155) ;  /* 0xffffffa000347947 */ /* 0x000fea000383ffff */
.L_x_45:
[----:B----4-:R-:W-:-:S07]  /*8a00*/  MOV R0, UR5 ;  /* 0x0000000500007c02 */ /* 0x010fce0008000f00 */
.L_x_156:
[----:B-1----:R1:W2:Y:S02]  /*8a10*/  SYNCS.PHASECHK.TRANS64.TRYWAIT P0, [R0+URZ], R3 ;  /* 0x00000003000075a7 */ /* 0x0022a400080011ff */
[----:B--2---:R-:W-:Y:S05]  /*8a20*/  @!P0 NANOSLEEP.SYNCS 0x989680 ;  /* 0x009896800000895d */ /* 0x004fea0003900000 */
[----:B------:R-:W2:Y:S02]  /*8a30*/  @!P0 SYNCS.PHASECHK.TRANS64 P0, [R0+URZ], R3 ;  /* 0x00000003000085a7 */ /* 0x000ea400080010ff */
[----:B--2---:R-:W-:Y:S05]  /*8a40*/  @!P0 BRA `(.L_x_156) ;  /* 0xfffffffc00f08947 */ /* 0x004fea000383ffff */
[----:B------:R-:W-:Y:S05]  /*8a50*/  BRA `(.L_x_157) ;  /* 0xffffffa000407947 */ /* 0x000fea000383ffff */
.L_x_46:
[----:B----4-:R-:W-:-:S07]  /*8a60*/  MOV R0, UR5 ;  /* 0x0000000500007c02 */ /* 0x010fce0008000f00 */
.L_x_158:
[----:B-1----:R1:W2:Y:S02]  /*8a70*/  SYNCS.PHASECHK.TRANS64.TRYWAIT P0, [R0+URZ], R3 ;  /* 0x00000003000075a7 */ /* 0x0022a400080011ff */
[----:B--2---:R-:W-:Y:S05]  /*8a80*/  @!P0 NANOSLEEP.SYNCS 0x989680 ;  /* 0x009896800000895d */ /* 0x004fea0003900000 */
[----:B------:R-:W2:Y:S02]  /*8a90*/  @!P0 SYNCS.PHASECHK.TRANS64 P0, [R0+URZ], R3 ;  /* 0x00000003000085a7 */ /* 0x000ea400080010ff */
[----:B--2---:R-:W-:Y:S05]  /*8aa0*/  @!P0 BRA `(.L_x_158) ;  /* 0xfffffffc00f08947 */ /* 0x004fea000383ffff */
[----:B------:R-:W-:Y:S05]  /*8ab0*/  BRA `(.L_x_159) ;  /* 0xffffffa0004c7947 */ /* 0x000fea000383ffff */
.L_x_47:
[----:B----4-:R-:W-:-:S07]  /*8ac0*/  MOV R0, UR5 ;  /* 0x0000000500007c02 */ /* 0x010fce0008000f00 */
.L_x_160:
[----:B-1----:R1:W2:Y:S02]  /*8ad0*/  SYNCS.PHASECHK.TRANS64.TRYWAIT P0, [R0+URZ], R3 ;  /* 0x00000003000075a7 */ /* 0x0022a400080011ff */
[----:B--2---:R-:W-:Y:S05]  /*8ae0*/  @!P0 NANOSLEEP.SYNCS 0x989680 ;  /* 0x009896800000895d */ /* 0x004fea0003900000 */
[----:B------:R-:W2:Y:S02]  /*8af0*/  @!P0 SYNCS.PHASECHK.TRANS64 P0, [R0+URZ], R3 ;  /* 0x00000003000085a7 */ /* 0x000ea400080010ff */
[----:B--2---:R-:W-:Y:S05]  /*8b00*/  @!P0 BRA `(.L_x_160) ;  /* 0xfffffffc00f08947 */ /* 0x004fea000383ffff */
[----:B------:R-:W-:Y:S05]  /*8b10*/  BRA `(.L_x_161) ;  /* 0xffffffa000587947 */ /* 0x000fea000383ffff */
.L_x_48:
[----:B----4-:R-:W-:-:S07]  /*8b20*/  MOV R0, UR5 ;  /* 0x0000000500007c02 */ /* 0x010fce0008000f00 */
.L_x_162:
[----:B-1----:R1:W2:Y:S02]  /*8b30*/  SYNCS.PHASECHK.TRANS64.TRYWAIT P0, [R0+URZ], R3 ;  /* 0x00000003000075a7 */ /* 0x0022a400080011ff */
[----:B--2---:R-:W-:Y:S05]  /*8b40*/  @!P0 NANOSLEEP.SYNCS 0x989680 ;  /* 0x009896800000895d */ /* 0x004fea0003900000 */
[----:B------:R-:W2:Y:S02]  /*8b50*/  @!P0 SYNCS.PHASECHK.TRANS64 P0, [R0+URZ], R3 ;  /* 0x00000003000085a7 */ /* 0x000ea400080010ff */
[----:B--2---:R-:W-:Y:S05]  /*8b60*/  @!P0 BRA `(.L_x_162) ;  /* 0xfffffffc00f08947 */ /* 0x004fea000383ffff */
[----:B------:R-:W-:Y:S05]  /*8b70*/  BRA `(.L_x_163) ;  /* 0xffffffa000647947 */ /* 0x000fea000383ffff */
.L_x_49:
[----:B----4-:R-:W-:-:S07]  /*8b80*/  MOV R0, UR5 ;  /* 0x0000000500007c02 */ /* 0x010fce0008000f00 */
.L_x_164:
[----:B-1----:R1:W2:Y:S02]  /*8b90*/  SYNCS.PHASECHK.TRANS64.TRYWAIT P0, [R0+URZ], R3 ;  /* 0x00000003000075a7 */ /* 0x0022a400080011ff */
[----:B--2---:R-:W-:Y:S05]  /*8ba0*/  @!P0 NANOSLEEP.SYNCS 0x989680 ;  /* 0x009896800000895d */ /* 0x004fea0003900000 */
[----:B------:R-:W2:Y:S02]  /*8bb0*/  @!P0 SYNCS.PHASECHK.TRANS64 P0, [R0+URZ], R3 ;  /* 0x00000003000085a7 */ /* 0x000ea400080010ff */
[----:B--2---:R-:W-:Y:S05]  /*8bc0*/  @!P0 BRA `(.L_x_164) ;  /* 0xfffffffc00f08947 */ /* 0x004fea000383ffff */
[----:B------:R-:W-:Y:S05]  /*8bd0*/  BRA `(.L_x_165) ;  /* 0xffffffa000707947 */ /* 0x000fea000383ffff */
.L_x_50:
[----:B----4-:R-:W-:-:S07]  /*8be0*/  MOV R0, UR5 ;  /* 0x0000000500007c02 */ /* 0x010fce0008000f00 */
.L_x_166:
[----:B-1----:R1:W2:Y:S02]  /*8bf0*/  SYNCS.PHASECHK.TRANS64.TRYWAIT P0, [R0+URZ], R3 ;  /* 0x00000003000075a7 */ /* 0x0022a400080011ff */
[----:B--2---:R-:W-:Y:S05]  /*8c00*/  @!P0 NANOSLEEP.SYNCS 0x989680 ;  /* 0x009896800000895d */ /* 0x004fea0003900000 */
[----:B------:R-:W2:Y:S02]  /*8c10*/  @!P0 SYNCS.PHASECHK.TRANS64 P0, [R0+URZ], R3 ;  /* 0x00000003000085a7 */ /* 0x000ea400080010ff */
[----:B--2---:R-:W-:Y:S05]  /*8c20*/  @!P0 BRA `(.L_x_166) ;  /* 0xfffffffc00f08947 */ /* 0x004fea000383ffff */
[----:B------:R-:W-:Y:S05]  /*8c30*/  BRA `(.L_x_167) ;  /* 0xffffffa0007c7947 */ /* 0x000fea000383ffff */
.L_x_51:
[----:B----4-:R-:W-:-:S07]  /*8c40*/  MOV R0, UR5 ;  /* 0x0000000500007c02 */ /* 0x010fce0008000f00 */
.L_x_168:
[----:B-1----:R1:W2:Y:S02]  /*8c50*/  SYNCS.PHASECHK.TRANS64.TRYWAIT P0, [R0+URZ], R3 ;  /* 0x00000003000075a7 */ /* 0x0022a400080011ff */
[----:B--2---:R-:W-:Y:S05]  /*8c60*/  @!P0 NANOSLEEP.SYNCS 0x989680 ;  /* 0x009896800000895d */ /* 0x004fea0003900000 */
[----:B------:R-:W2:Y:S02]  /*8c70*/  @!P0 SYNCS.PHASECHK.TRANS64 P0, [R0+URZ], R3 ;  /* 0x00000003000085a7 */ /* 0x000ea400080010ff */
[----:B--2---:R-:W-:Y:S05]  /*8c80*/  @!P0 BRA `(.L_x_168) ;  /* 0xfffffffc00f08947 */ /* 0x004fea000383ffff */
[----:B------:R-:W-:Y:S05]  /*8c90*/  BRA `(.L_x_169) ;  /* 0xffffffa000887947 */ /* 0x000fea000383ffff */
.L_x_52:
[----:B----4-:R-:W-:-:S07]  /*8ca0*/  MOV R0, UR5 ;  /* 0x0000000500007c02 */ /* 0x010fce0008000f00 */
.L_x_170:
[----:B-1----:R1:W2:Y:S02]  /*8cb0*/  SYNCS.PHASECHK.TRANS64.TRYWAIT P0, [R0+URZ], R3 ;  /* 0x00000003000075a7 */ /* 0x0022a400080011ff */
[----:B--2---:R-:W-:Y:S05]  /*8cc0*/  @!P0 NANOSLEEP.SYNCS 0x989680 ;  /* 0x009896800000895d */ /* 0x004fea0003900000 */
[----:B------:R-:W2:Y:S02]  /*8cd0*/  @!P0 SYNCS.PHASECHK.TRANS64 P0, [R0+URZ], R3 ;  /* 0x00000003000085a7 */ /* 0x000ea400080010ff */
[----:B--2---:R-:W-:Y:S05]  /*8ce0*/  @!P0 BRA `(.L_x_170) ;  /* 0xfffffffc00f08947 */ /* 0x004fea000383ffff */
[----:B------:R-:W-:Y:S05]  /*8cf0*/  BRA `(.L_x_171) ;  /* 0xffffffa000947947 */ /* 0x000fea000383ffff */
.L_x_53:
[----:B----4-:R-:W-:-:S07]  /*8d00*/  MOV R0, UR5 ;  /* 0x0000000500007c02 */ /* 0x010fce0008000f00 */
.L_x_172:
[----:B-1----:R1:W2:Y:S02]  /*8d10*/  SYNCS.PHASECHK.TRANS64.TRYWAIT P0, [R0+URZ], R3 ;  /* 0x00000003000075a7 */ /* 0x0022a400080011ff */
[----:B--2---:R-:W-:Y:S05]  /*8d20*/  @!P0 NANOSLEEP.SYNCS 0x989680 ;  /* 0x009896800000895d */ /* 0x004fea0003900000 */
[----:B------:R-:W2:Y:S02]  /*8d30*/  @!P0 SYNCS.PHASECHK.TRANS64 P0, [R0+URZ], R3 ;  /* 0x00000003000085a7 */ /* 0x000ea400080010ff */
[----:B--2---:R-:W-:Y:S05]  /*8d40*/  @!P0 BRA `(.L_x_172) ;  /* 0xfffffffc00f08947 */ /* 0x004fea000383ffff */
[----:B------:R-:W-:Y:S05]  /*8d50*/  BRA `(.L_x_173) ;  /* 0xffffffa000a07947 */ /* 0x000fea000383ffff */
.L_x_54:
[----:B----4-:R-:W-:-:S07]  /*8d60*/  MOV R0, UR5 ;  /* 0x0000000500007c02 */ /* 0x010fce0008000f00 */
.L_x_174:
[----:B-1----:R1:W2:Y:S02]  /*8d70*/  SYNCS.PHASECHK.TRANS64.TRYWAIT P0, [R0+URZ], R3 ;  /* 0x00000003000075a7 */ /* 0x0022a400080011ff */
[----:B--2---:R-:W-:Y:S05]  /*8d80*/  @!P0 NANOSLEEP.SYNCS 0x989680 ;  /* 0x009896800000895d */ /* 0x004fea0003900000 */
[----:B------:R-:W2:Y:S02]  /*8d90*/  @!P0 SYNCS.PHASECHK.TRANS64 P0, [R0+URZ], R3 ;  /* 0x00000003000085a7 */ /* 0x000ea400080010ff */
[----:B--2---:R-:W-:Y:S05]  /*8da0*/  @!P0 BRA `(.L_x_174) ;  /* 0xfffffffc00f08947 */ /* 0x004fea000383ffff */
[----:B------:R-:W-:Y:S05]  /*8db0*/  BRA `(.L_x_175) ;  /* 0xffffffa000ac7947 */ /* 0x000fea000383ffff */
.L_x_55:
[----:B----4-:R-:W-:-:S07]  /*8dc0*/  MOV R0, UR5 ;  /* 0x0000000500007c02 */ /* 0x010fce0008000f00 */
.L_x_176:
[----:B-1----:R1:W2:Y:S02]  /*8dd0*/  SYNCS.PHASECHK.TRANS64.TRYWAIT P0, [R0+URZ], R3 ;  /* 0x00000003000075a7 */ /* 0x0022a400080011ff */
[----:B--2---:R-:W-:Y:S05]  /*8de0*/  @!P0 NANOSLEEP.SYNCS 0x989680 ;  /* 0x009896800000895d */ /* 0x004fea0003900000 */
[----:B------:R-:W2:Y:S02]  /*8df0*/  @!P0 SYNCS.PHASECHK.TRANS64 P0, [R0+URZ], R3 ;  /* 0x00000003000085a7 */ /* 0x000ea400080010ff */
[----:B--2---:R-:W-:Y:S05]  /*8e00*/  @!P0 BRA `(.L_x_176) ;  /* 0xfffffffc00f08947 */ /* 0x004fea000383ffff */
[----:B------:R-:W-:Y:S05]  /*8e10*/  BRA `(.L_x_177) ;  /* 0xffffffa000b87947 */ /* 0x000fea000383ffff */
.L_x_56:
[----:B----4-:R-:W-:-:S07]  /*8e20*/  MOV R0, UR5 ;  /* 0x0000000500007c02 */ /* 0x010fce0008000f00 */
.L_x_178:
[----:B-1----:R1:W2:Y:S02]  /*8e30*/  SYNCS.PHASECHK.TRANS64.TRYWAIT P0, [R0+URZ], R3 ;  /* 0x00000003000075a7 */ /* 0x0022a400080011ff */
[----:B--2---:R-:W-:Y:S05]  /*8e40*/  @!P0 NANOSLEEP.SYNCS 0x989680 ;  /* 0x009896800000895d */ /* 0x004fea0003900000 */
[----:B------:R-:W2:Y:S02]  /*8e50*/  @!P0 SYNCS.PHASECHK.TRANS64 P0, [R0+URZ], R3 ;  /* 0x00000003000085a7 */ /* 0x000ea400080010ff */
[----:B--2---:R-:W-:Y:S05]  /*8e60*/  @!P0 BRA `(.L_x_178) ;  /* 0xfffffffc00f08947 */ /* 0x004fea000383ffff */
[----:B------:R-:W-:Y:S05]  /*8e70*/  BRA `(.L_x_179) ;  /* 0xffffffa000c47947 */ /* 0x000fea000383ffff */
.L_x_57:
[----:B----4-:R-:W-:-:S07]  /*8e80*/  MOV R0, UR5 ;  /* 0x0000000500007c02 */ /* 0x010fce0008000f00 */
.L_x_180:
[----:B-1----:R1:W2:Y:S02]  /*8e90*/  SYNCS.PHASECHK.TRANS64.TRYWAIT P0, [R0+URZ], R3 ;  /* 0x00000003000075a7 */ /* 0x0022a400080011ff */
[----:B--2---:R-:W-:Y:S05]  /*8ea0*/  @!P0 NANOSLEEP.SYNCS 0x989680 ;  /* 0x009896800000895d */ /* 0x004fea0003900000 */
[----:B------:R-:W2:Y:S02]  /*8eb0*/  @!P0 SYNCS.PHASECHK.TRANS64 P0, [R0+URZ], R3 ;  /* 0x00000003000085a7 */ /* 0x000ea400080010ff */
[----:B--2---:R-:W-:Y:S05]  /*8ec0*/  @!P0 BRA `(.L_x_180) ;  /* 0xfffffffc00f08947 */ /* 0x004fea000383ffff */
[----:B------:R-:W-:Y:S05]  /*8ed0*/  BRA `(.L_x_181) ;  /* 0xffffffa000d07947 */ /* 0x000fea000383ffff */
.L_x_58:
[----:B----4-:R-:W-:-:S07]  /*8ee0*/  MOV R0, UR5 ;  /* 0x0000000500007c02 */ /* 0x010fce0008000f00 */
.L_x_182:
[----:B-1----:R1:W2:Y:S02]  /*8ef0*/  SYNCS.PHASECHK.TRANS64.TRYWAIT P0, [R0+URZ], R3 ;  /* 0x00000003000075a7 */ /* 0x0022a400080011ff */
[----:B--2---:R-:W-:Y:S05]  /*8f00*/  @!P0 NANOSLEEP.SYNCS 0x989680 ;  /* 0x009896800000895d */ /* 0x004fea0003900000 */
[----:B------:R-:W2:Y:S02]  /*8f10*/  @!P0 SYNCS.PHASECHK.TRANS64 P0, [R0+URZ], R3 ;  /* 0x00000003000085a7 */ /* 0x000ea400080010ff */
[----:B--2---:R-:W-:Y:S05]  /*8f20*/  @!P0 BRA `(.L_x_182) ;  /* 0xfffffffc00f08947 */ /* 0x004fea000383ffff */
[----:B------:R-:W-:Y:S05]  /*8f30*/  BRA `(.L_x_183) ;  /* 0xffffffa000dc7947 */ /* 0x000fea000383ffff */
.L_x_59:
[----:B----4-:R-:W-:-:S07]  /*8f40*/  MOV R0, UR5 ;  /* 0x0000000500007c02 */ /* 0x010fce0008000f00 */
.L_x_184:
[----:B-1----:R1:W2:Y:S02]  /*8f50*/  SYNCS.PHASECHK.TRANS64.TRYWAIT P0, [R0+URZ], R3 ;  /* 0x00000003000075a7 */ /* 0x0022a400080011ff */
[----:B--2---:R-:W-:Y:S05]  /*8f60*/  @!P0 NANOSLEEP.SYNCS 0x989680 ;  /* 0x009896800000895d */ /* 0x004fea0003900000 */
[----:B------:R-:W2:Y:S02]  /*8f70*/  @!P0 SYNCS.PHASECHK.TRANS64 P0, [R0+URZ], R3 ;  /* 0x00000003000085a7 */ /* 0x000ea400080010ff */
[----:B--2---:R-:W-:Y:S05]  /*8f80*/  @!P0 BRA `(.L_x_184) ;  /* 0xfffffffc00f08947 */ /* 0x004fea000383ffff */
[----:B------:R-:W-:Y:S05]  /*8f90*/  BRA `(.L_x_185) ;  /* 0xffffffa000e87947 */ /* 0x000fea000383ffff */
.L_x_60:
[----:B----4-:R-:W-:-:S07]  /*8fa0*/  MOV R0, UR5 ;  /* 0x0000000500007c02 */ /* 0x010fce0008000f00 */
.L_x_186:
[----:B-1----:R1:W2:Y:S02]  /*8fb0*/  SYNCS.PHASECHK.TRANS64.TRYWAIT P0, [R0+URZ], R3 ;  /* 0x00000003000075a7 */ /* 0x0022a400080011ff */
[----:B--2---:R-:W-:Y:S05]  /*8fc0*/  @!P0 NANOSLEEP.SYNCS 0x989680 ;  /* 0x009896800000895d */ /* 0x004fea0003900000 */
[----:B------:R-:W2:Y:S02]  /*8fd0*/  @!P0 SYNCS.PHASECHK.TRANS64 P0, [R0+URZ], R3 ;  /* 0x00000003000085a7 */ /* 0x000ea400080010ff */
[----:B--2---:R-:W-:Y:S05]  /*8fe0*/  @!P0 BRA `(.L_x_186) ;  /* 0xfffffffc00f08947 */ /* 0x004fea000383ffff */
[----:B------:R-:W-:Y:S05]  /*8ff0*/  BRA `(.L_x_187) ;  /* 0xffffffa000f47947 */ /* 0x000fea000383ffff */
.L_x_61:
[----:B----4-:R-:W-:-:S07]  /*9000*/  MOV R0, UR5 ;  /* 0x0000000500007c02 */ /* 0x010fce0008000f00 */
.L_x_188:
[----:B-1----:R1:W2:Y:S02]  /*9010*/  SYNCS.PHASECHK.TRANS64.TRYWAIT P0, [R0+URZ], R3 ;  /* 0x00000003000075a7 */ /* 0x0022a400080011ff */
[----:B--2---:R-:W-:Y:S05]  /*9020*/  @!P0 NANOSLEEP.SYNCS 0x989680 ;  /* 0x009896800000895d */ /* 0x004fea0003900000 */
[----:B------:R-:W2:Y:S02]  /*9030*/  @!P0 SYNCS.PHASECHK.TRANS64 P0, [R0+URZ], R3 ;  /* 0x00000003000085a7 */ /* 0x000ea400080010ff */
[----:B--2---:R-:W-:Y:S05]  /*9040*/  @!P0 BRA `(.L_x_188) ;  /* 0xfffffffc00f08947 */ /* 0x004fea000383ffff */
[----:B------:R-:W-:Y:S05]  /*9050*/  BRA `(.L_x_189) ;  /* 0xffffffa400007947 */ /* 0x000fea000383ffff */
.L_x_62:
[----:B----4-:R-:W-:-:S07]  /*9060*/  MOV R0, UR5 ;  /* 0x0000000500007c02 */ /* 0x010fce0008000f00 */
.L_x_190:
[----:B-1----:R1:W2:Y:S02]  /*9070*/  SYNCS.PHASECHK.TRANS64.TRYWAIT P0, [R0+URZ], R3 ;  /* 0x00000003000075a7 */ /* 0x0022a400080011ff */
[----:B--2---:R-:W-:Y:S05]  /*9080*/  @!P0 NANOSLEEP.SYNCS 0x989680 ;  /* 0x009896800000895d */ /* 0x004fea0003900000 */
[----:B------:R-:W2:Y:S02]  /*9090*/  @!P0 SYNCS.PHASECHK.TRANS64 P0, [R0+URZ], R3 ;  /* 0x00000003000085a7 */ /* 0x000ea400080010ff */
[----:B--2---:R-:W-:Y:S05]  /*90a0*/  @!P0 BRA `(.L_x_190) ;  /* 0xfffffffc00f08947 */ /* 0x004fea000383ffff */
[----:B------:R-:W-:Y:S05]  /*90b0*/  BRA `(.L_x_191) ;  /* 0xffffffa4000c7947 */ /* 0x000fea000383ffff */
.L_x_63:
[----:B----4-:R-:W-:-:S07]  /*90c0*/  MOV R0, UR5 ;  /* 0x0000000500007c02 */ /* 0x010fce0008000f00 */
.L_x_192:
[----:B-1----:R1:W2:Y:S02]  /*90d0*/  SYNCS.PHASECHK.TRANS64.TRYWAIT P0, [R0+URZ], R3 ;  /* 0x00000003000075a7 */ /* 0x0022a400080011ff */
[----:B--2---:R-:W-:Y:S05]  /*90e0*/  @!P0 NANOSLEEP.SYNCS 0x989680 ;  /* 0x009896800000895d */ /* 0x004fea0003900000 */
[----:B------:R-:W2:Y:S02]  /*90f0*/  @!P0 SYNCS.PHASECHK.TRANS64 P0, [R0+URZ], R3 ;  /* 0x00000003000085a7 */ /* 0x000ea400080010ff */
[----:B--2---:R-:W-:Y:S05]  /*9100*/  @!P0 BRA `(.L_x_192) ;  /* 0xfffffffc00f08947 */ /* 0x004fea000383ffff */
[----:B------:R-:W-:Y:S05]  /*9110*/  BRA `(.L_x_193) ;  /* 0xffffffa400187947 */ /* 0x000fea000383ffff */
.L_x_64:
[----:B----4-:R-:W-:-:S07]  /*9120*/  MOV R0, UR5 ;  /* 0x0000000500007c02 */ /* 0x010fce0008000f00 */
.L_x_194:
[----:B-1----:R1:W2:Y:S02]  /*9130*/  SYNCS.PHASECHK.TRANS64.TRYWAIT P0, [R0+URZ], R3 ;  /* 0x00000003000075a7 */ /* 0x0022a400080011ff */
[----:B--2---:R-:W-:Y:S05]  /*9140*/  @!P0 NANOSLEEP.SYNCS 0x989680 ;  /* 0x009896800000895d */ /* 0x004fea0003900000 */
[----:B------:R-:W2:Y:S02]  /*9150*/  @!P0 SYNCS.PHASECHK.TRANS64 P0, [R0+URZ], R3 ;  /* 0x00000003000085a7 */ /* 0x000ea400080010ff */
[----:B--2---:R-:W-:Y:S05]  /*9160*/  @!P0 BRA `(.L_x_194) ;  /* 0xfffffffc00f08947 */ /* 0x004fea000383ffff */
[----:B------:R-:W-:Y:S05]  /*9170*/  BRA `(.L_x_195) ;  /* 0xffffffa400247947 */ /* 0x000fea000383ffff */
.L_x_65:
[----:B----4-:R-:W-:-:S07]  /*9180*/  MOV R0, UR5 ;  /* 0x0000000500007c02 */ /* 0x010fce0008000f00 */
.L_x_196:
[----:B-1----:R1:W2:Y:S02]  /*9190*/  SYNCS.PHASECHK.TRANS64.TRYWAIT P0, [R0+URZ], R3 ;  /* 0x00000003000075a7 */ /* 0x0022a400080011ff */
[----:B--2---:R-:W-:Y:S05]  /*91a0*/  @!P0 NANOSLEEP.SYNCS 0x989680 ;  /* 0x009896800000895d */ /* 0x004fea0003900000 */
[----:B------:R-:W2:Y:S02]  /*91b0*/  @!P0 SYNCS.PHASECHK.TRANS64 P0, [R0+URZ], R3 ;  /* 0x00000003000085a7 */ /* 0x000ea400080010ff */
[----:B--2---:R-:W-:Y:S05]  /*91c0*/  @!P0 BRA `(.L_x_196) ;  /* 0xfffffffc00f08947 */ /* 0x004fea000383ffff */
[----:B------:R-:W-:Y:S05]  /*91d0*/  BRA `(.L_x_197) ;  /* 0xffffffa400307947 */ /* 0x000fea000383ffff */
.L_x_66:
[----:B----4-:R-:W-:-:S07]  /*91e0*/  MOV R0, UR5 ;  /* 0x0000000500007c02 */ /* 0x010fce0008000f00 */
.L_x_198:
[----:B-1----:R1:W2:Y:S02]  /*91f0*/  SYNCS.PHASECHK.TRANS64.TRYWAIT P0, [R0+URZ], R3 ;  /* 0x00000003000075a7 */ /* 0x0022a400080011ff */
[----:B--2---:R-:W-:Y:S05]  /*9200*/  @!P0 NANOSLEEP.SYNCS 0x989680 ;  /* 0x009896800000895d */ /* 0x004fea0003900000 */
[----:B------:R-:W2:Y:S02]  /*9210*/  @!P0 SYNCS.PHASECHK.TRANS64 P0, [R0+URZ], R3 ;  /* 0x00000003000085a7 */ /* 0x000ea400080010ff */
[----:B--2---:R-:W-:Y:S05]  /*9220*/  @!P0 BRA `(.L_x_198) ;  /* 0xfffffffc00f08947 */ /* 0x004fea000383ffff */
[----:B------:R-:W-:Y:S05]  /*9230*/  BRA `(.L_x_199) ;  /* 0xffffffa4003c7947 */ /* 0x000fea000383ffff */
.L_x_67:
[----:B----4-:R-:W-:-:S07]  /*9240*/  MOV R0, UR5 ;  /* 0x0000000500007c02 */ /* 0x010fce0008000f00 */
.L_x_200:
[----:B-1----:R1:W2:Y:S02]  /*9250*/  SYNCS.PHASECHK.TRANS64.TRYWAIT P0, [R0+URZ], R3 ;  /* 0x00000003000075a7 */ /* 0x0022a400080011ff */
[----:B--2---:R-:W-:Y:S05]  /*9260*/  @!P0 NANOSLEEP.SYNCS 0x989680 ;  /* 0x009896800000895d */ /* 0x004fea0003900000 */
[----:B------:R-:W2:Y:S02]  /*9270*/  @!P0 SYNCS.PHASECHK.TRANS64 P0, [R0+URZ], R3 ;  /* 0x00000003000085a7 */ /* 0x000ea400080010ff */
[----:B--2---:R-:W-:Y:S05]  /*9280*/  @!P0 BRA `(.L_x_200) ;  /* 0xfffffffc00f08947 */ /* 0x004fea000383ffff */
[----:B------:R-:W-:Y:S05]  /*9290*/  BRA `(.L_x_201) ;  /* 0xffffffa400487947 */ /* 0x000fea000383ffff */
.L_x_68:
[----:B----4-:R-:W-:-:S07]  /*92a0*/  MOV R0, UR5 ;  /* 0x0000000500007c02 */ /* 0x010fce0008000f00 */
.L_x_202:
[----:B-1----:R1:W2:Y:S02]  /*92b0*/  SYNCS.PHASECHK.TRANS64.TRYWAIT P0, [R0+URZ], R3 ;  /* 0x00000003000075a7 */ /* 0x0022a400080011ff */
[----:B--2---:R-:W-:Y:S05]  /*92c0*/  @!P0 NANOSLEEP.SYNCS 0x989680 ;  /* 0x009896800000895d */ /* 0x004fea0003900000 */
[----:B------:R-:W2:Y:S02]  /*92d0*/  @!P0 SYNCS.PHASECHK.TRANS64 P0, [R0+URZ], R3 ;  /* 0x00000003000085a7 */ /* 0x000ea400080010ff */
[----:B--2---:R-:W-:Y:S05]  /*92e0*/  @!P0 BRA `(.L_x_202) ;  /* 0xfffffffc00f08947 */ /* 0x004fea000383ffff */
[----:B------:R-:W-:Y:S05]  /*92f0*/  BRA `(.L_x_203) ;  /* 0xffffffa400547947 */ /* 0x000fea000383ffff */
.L_x_69:
[----:B----4-:R-:W-:-:S07]  /*9300*/  MOV R0, UR5 ;  /* 0x0000000500007c02 */ /* 0x010fce0008000f00 */
.L_x_204:
[----:B-1----:R1:W2:Y:S02]  /*9310*/  SYNCS.PHASECHK.TRANS64.TRYWAIT P0, [R0+URZ], R3 ;  /* 0x00000003000075a7 */ /* 0x0022a400080011ff */
[----:B--2---:R-:W-:Y:S05]  /*9320*/  @!P0 NANOSLEEP.SYNCS 0x989680 ;  /* 0x009896800000895d */ /* 0x004fea0003900000 */
[----:B------:R-:W2:Y:S02]  /*9330*/  @!P0 SYNCS.PHASECHK.TRANS64 P0, [R0+URZ], R3 ;  /* 0x00000003000085a7 */ /* 0x000ea400080010ff */
[----:B--2---:R-:W-:Y:S05]  /*9340*/  @!P0 BRA `(.L_x_204) ;  /* 0xfffffffc00f08947 */ /* 0x004fea000383ffff */
[----:B------:R-:W-:Y:S05]  /*9350*/  BRA `(.L_x_205) ;  /* 0xffffffa400607947 */ /* 0x000fea000383ffff */
.L_x_72:
[----:B-1----:R1:W2:Y:S02]  /*9360*/  SYNCS.PHASECHK.TRANS64.TRYWAIT P0, [R0+URZ+0x2b0], R5 ;  /* 0x0002b005000075a7 */ /* 0x0022a400080011ff */
[----:B--2---:R-:W-:Y:S05]  /*9370*/  @!P0 NANOSLEEP.SYNCS 0x989680 ;  /* 0x009896800000895d */ /* 0x004fea0003900000 */
[----:B------:R-:W2:Y:S02]  /*9380*/  @!P0 SYNCS.PHASECHK.TRANS64 P0, [R0+URZ+0x2b0], R5 ;  /* 0x0002b005000085a7 */ /* 0x000ea400080010ff */
[----:B--2---:R-:W-:Y:S05]  /*9390*/  @!P0 BRA `(.L_x_72) ;  /* 0xfffffffc00f08947 */ /* 0x004fea000383ffff */
[----:B------:R-:W-:Y:S05]  /*93a0*/  BRA `(.L_x_206) ;  /* 0xffffffa400bc7947 */ /* 0x000fea000383ffff */
.L_x_73:
[----:B------:R-:W-:-:S07]  /*93b0*/  MOV R0, UR5 ;  /* 0x0000000500007c02 */ /* 0x000fce0008000f00 */
.L_x_207:
[----:B-1----:R1:W2:Y:S02]  /*93c0*/  SYNCS.PHASECHK.TRANS64.TRYWAIT P0, [R0+URZ+0x260], R5 ;  /* 0x00026005000075a7 */ /* 0x0022a400080011ff */
[----:B--2---:R-:W-:Y:S05]  /*93d0*/  @!P0 NANOSLEEP.SYNCS 0x989680 ;  /* 0x009896800000895d */ /* 0x004fea0003900000 */
[----:B------:R-:W2:Y:S02]  /*93e0*/  @!P0 SYNCS.PHASECHK.TRANS64 P0, [R0+URZ+0x260], R5 ;  /* 0x00026005000085a7 */ /* 0x000ea400080010ff */
[----:B--2---:R-:W-:Y:S05]  /*93f0*/  @!P0 BRA `(.L_x_207) ;  /* 0xfffffffc00f08947 */ /* 0x004fea000383ffff */
[----:B------:R-:W-:Y:S05]  /*9400*/  BRA `(.L_x_208) ;  /* 0xffffffa400cc7947 */ /* 0x000fea000383ffff */
.L_x_74:
[----:B-1----:R1:W2:Y:S02]  /*9410*/  SYNCS.PHASECHK.TRANS64.TRYWAIT P1, [R0+URZ+0x250], R5 ;  /* 0x00025005000075a7 */ /* 0x0022a400080211ff */
[----:B--2---:R-:W-:Y:S05]  /*9420*/  @!P1 NANOSLEEP.SYNCS 0x989680 ;  /* 0x009896800000995d */ /* 0x004fea0003900000 */
[----:B------:R-:W2:Y:S02]  /*9430*/  @!P1 SYNCS.PHASECHK.TRANS64 P1, [R0+URZ+0x250], R5 ;  /* 0x00025005000095a7 */ /* 0x000ea400080210ff */
[----:B--2---:R-:W-:Y:S05]  /*9440*/  @!P1 BRA `(.L_x_74) ;  /* 0xfffffffc00f09947 */ /* 0x004fea000383ffff */
[----:B------:R-:W-:Y:S05]  /*9450*/  BRA `(.L_x_209) ;  /* 0xffffffa400fc7947 */ /* 0x000fea000383ffff */
.L_x_77:
[----:B------:R-:W-:-:S07]  /*9460*/  MOV R0, UR5 ;  /* 0x0000000500007c02 */ /* 0x000fce0008000f00 */
.L_x_210:
[----:B-1----:R1:W2:Y:S02]  /*9470*/  SYNCS.PHASECHK.TRANS64.TRYWAIT P0, [R0+URZ+0x260], R3 ;  /* 0x00026003000075a7 */ /* 0x0022a400080011ff */
[----:B--2---:R-:W-:Y:S05]  /*9480*/  @!P0 NANOSLEEP.SYNCS 0x989680 ;  /* 0x009896800000895d */ /* 0x004fea0003900000 */
[----:B------:R-:W2:Y:S02]  /*9490*/  @!P0 SYNCS.PHASECHK.TRANS64 P0, [R0+URZ+0x260], R3 ;  /* 0x00026003000085a7 */ /* 0x000ea400080010ff */
[----:B--2---:R-:W-:Y:S05]  /*94a0*/  @!P0 BRA `(.L_x_210) ;  /* 0xfffffffc00f08947 */ /* 0x004fea000383ffff */
[----:B------:R-:W-:Y:S05]  /*94b0*/  BRA `(.L_x_76) ;  /* 0xffffffa800507947 */ /* 0x000fea000383ffff */
.L_x_84:
[----:B-1----:R1:W2:Y:S02]  /*94c0*/  SYNCS.PHASECHK.TRANS64.TRYWAIT P1, [R0+URZ+0x250], R5 ;  /* 0x00025005000075a7 */ /* 0x0022a400080211ff */
[----:B--2---:R-:W-:Y:S05]  /*94d0*/  @!P1 NANOSLEEP.SYNCS 0x989680 ;  /* 0x009896800000995d */ /* 0x004fea0003900000 */
[----:B------:R-:W2:Y:S02]  /*94e0*/  @!P1 SYNCS.PHASECHK.TRANS64 P1, [R0+URZ+0x250], R5 ;  /* 0x00025005000095a7 */ /* 0x000ea400080210ff */
[----:B--2---:R-:W-:Y:S05]  /*94f0*/  @!P1 BRA `(.L_x_84) ;  /* 0xfffffffc00f09947 */ /* 0x004fea000383ffff */
[----:B------:R-:W-:Y:S05]  /*9500*/  BRA `(.L_x_211) ;  /* 0xffffffac00a07947 */ /* 0x000fea000383ffff */
.L_x_85:
[----:B------:R-:W-:-:S07]  /*9510*/  MOV R3, UR9 ;  /* 0x0000000900037c02 */ /* 0x000fce0008000f00 */
.L_x_212:
[----:B-1----:R1:W2:Y:S02]  /*9520*/  SYNCS.PHASECHK.TRANS64.TRYWAIT P0, [R3+URZ+0x290], R0 ;  /* 0x00029000030075a7 */ /* 0x0022a400080011ff */
[----:B--2---:R-:W-:Y:S05]  /*9530*/  @!P0 NANOSLEEP.SYNCS 0x989680 ;  /* 0x009896800000895d */ /* 0x004fea0003900000 */
[----:B------:R-:W2:Y:S02]  /*9540*/  @!P0 SYNCS.PHASECHK.TRANS64 P0, [R3+URZ+0x290], R0 ;  /* 0x00029000030085a7 */ /* 0x000ea400080010ff */
[----:B--2---:R-:W-:Y:S05]  /*9550*/  @!P0 BRA `(.L_x_212) ;  /* 0xfffffffc00f08947 */ /* 0x004fea000383ffff */
[----:B------:R-:W-:Y:S05]  /*9560*/  BRA `(.L_x_213) ;  /* 0xffffffac00d47947 */ /* 0x000fea000383ffff */
.L_x_88:
[----:B------:R-:W-:Y:S07]  /*9570*/  MOV R0, UR7 ;  /* 0x0000000700007c02 */ /* 0x000fee0008000f00 */
.L_x_214:
[----:B-1----:R1:W2:Y:S02]  /*9580*/  SYNCS.PHASECHK.TRANS64.TRYWAIT P0, [R0+URZ], R3 ;  /* 0x00000003000075a7 */ /* 0x0022a400080011ff */
[----:B--2---:R-:W-:Y:S05]  /*9590*/  @!P0 NANOSLEEP.SYNCS 0x989680 ;  /* 0x009896800000895d */ /* 0x004fea0003900000 */
[----:B------:R-:W2:Y:S02]  /*95a0*/  @!P0 SYNCS.PHASECHK.TRANS64 P0, [R0+URZ], R3 ;  /* 0x00000003000085a7 */ /* 0x000ea400080010ff */
[----:B--2---:R-:W-:Y:S05]  /*95b0*/  @!P0 BRA `(.L_x_214) ;  /* 0xfffffffc00f08947 */ /* 0x004fea000383ffff */
[----:B------:R-:W-:Y:S05]  /*95c0*/  BRA `(.L_x_87) ;  /* 0xffffffb0000c7947 */ /* 0x000fea000383ffff */
.L_x_91:
[----:B------:R-:W-:-:S07]  /*95d0*/  MOV R0, UR5 ;  /* 0x0000000500007c02 */ /* 0x000fce0008000f00 */
.L_x_215:
[----:B--2---:R2:W3:Y:S02]  /*95e0*/  SYNCS.PHASECHK.TRANS64.TRYWAIT P0, [R0+URZ], R3 ;  /* 0x00000003000075a7 */ /* 0x0044e400080011ff */
[----:B---3--:R-:W-:Y:S05]  /*95f0*/  @!P0 NANOSLEEP.SYNCS 0x989680 ;  /* 0x009896800000895d */ /* 0x008fea0003900000 */
[----:B------:R-:W3:Y:S02]  /*9600*/  @!P0 SYNCS.PHASECHK.TRANS64 P0, [R0+URZ], R3 ;  /* 0x00000003000085a7 */ /* 0x000ee400080010ff */
[----:B---3--:R-:W-:Y:S05]  /*9610*/  @!P0 BRA `(.L_x_215) ;  /* 0xfffffffc00f08947 */ /* 0x008fea000383ffff */
[----:B------:R-:W-:Y:S05]  /*9620*/  BRA `(.L_x_216) ;  /* 0xffffffb000b47947 */ /* 0x000fea000383ffff */
.L_x_92:
[----:B------:R-:W-:-:S07]  /*9630*/  MOV R0, UR5 ;  /* 0x0000000500007c02 */ /* 0x000fce0008000f00 */
.L_x_217:
[----:B--2---:R2:W3:Y:S02]  /*9640*/  SYNCS.PHASECHK.TRANS64.TRYWAIT P0, [R0+URZ], R3 ;  /* 0x00000003000075a7 */ /* 0x0044e400080011ff */
[----:B---3--:R-:W-:Y:S05]  /*9650*/  @!P0 NANOSLEEP.SYNCS 0x989680 ;  /* 0x009896800000895d */ /* 0x008fea0003900000 */
[----:B------:R-:W3:Y:S02]  /*9660*/  @!P0 SYNCS.PHASECHK.TRANS64 P0, [R0+URZ], R3 ;  /* 0x00000003000085a7 */ /* 0x000ee400080010ff */
[----:B---3--:R-:W-:Y:S05]  /*9670*/  @!P0 BRA `(.L_x_217) ;  /* 0xfffffffc00f08947 */ /* 0x008fea000383ffff */
[----:B------:R-:W-:Y:S05]  /*9680*/  BRA `(.L_x_218) ;  /* 0xffffffb000c07947 */ /* 0x000fea000383ffff */
.L_x_93:
[----:B------:R-:W-:-:S07]  /*9690*/  MOV R0, UR5 ;  /* 0x0000000500007c02 */ /* 0x000fce0008000f00 */
.L_x_219:
[----:B--2---:R2:W3:Y:S02]  /*96a0*/  SYNCS.PHASECHK.TRANS64.TRYWAIT P0, [R0+URZ], R3 ;  /* 0x00000003000075a7 */ /* 0x0044e400080011ff */
[----:B---3--:R-:W-:Y:S05]  /*96b0*/  @!P0 NANOSLEEP.SYNCS 0x989680 ;  /* 0x009896800000895d */ /* 0x008fea0003900000 */
[----:B------:R-:W3:Y:S02]  /*96c0*/  @!P0 SYNCS.PHASECHK.TRANS64 P0, [R0+URZ], R3 ;  /* 0x00000003000085a7 */ /* 0x000ee400080010ff */
[----:B---3--:R-:W-:Y:S05]  /*96d0*/  @!P0 BRA `(.L_x_219) ;  /* 0xfffffffc00f08947 */ /* 0x008fea000383ffff */
[----:B------:R-:W-:Y:S05]  /*96e0*/  BRA `(.L_x_220) ;  /* 0xffffffb000cc7947 */ /* 0x000fea000383ffff */
.L_x_94:
[----:B------:R-:W-:-:S07]  /*96f0*/  MOV R0, UR7 ;  /* 0x0000000700007c02 */ /* 0x000fce0008000f00 */
.L_x_221:
[----:B--2---:R2:W3:Y:S02]  /*9700*/  SYNCS.PHASECHK.TRANS64.TRYWAIT P0, [R0+URZ], R3 ;  /* 0x00000003000075a7 */ /* 0x0044e400080011ff */
[----:B---3--:R-:W-:Y:S05]  /*9710*/  @!P0 NANOSLEEP.SYNCS 0x989680 ;  /* 0x009896800000895d */ /* 0x008fea0003900000 */
[----:B------:R-:W3:Y:S02]  /*9720*/  @!P0 SYNCS.PHASECHK.TRANS64 P0, [R0+URZ], R3 ;  /* 0x00000003000085a7 */ /* 0x000ee400080010ff */
[----:B---3--:R-:W-:Y:S05]  /*9730*/  @!P0 BRA `(.L_x_221) ;  /* 0xfffffffc00f08947 */ /* 0x008fea000383ffff */
[----:B------:R-:W-:Y:S05]  /*9740*/  BRA `(.L_x_222) ;  /* 0xffffffb000d87947 */ /* 0x000fea000383ffff */
.L_x_99:
[----:B--2---:R2:W3:Y:S02]  /*9750*/  SYNCS.PHASECHK.TRANS64.TRYWAIT P0, [R0+URZ+0x250], R3 ;  /* 0x00025003000075a7 */ /* 0x0044e400080011ff */
[----:B---3--:R-:W-:Y:S05]  /*9760*/  @!P0 NANOSLEEP.SYNCS 0x989680 ;  /* 0x009896800000895d */ /* 0x008fea0003900000 */
[----:B------:R-:W3:Y:S02]  /*9770*/  @!P0 SYNCS.PHASECHK.TRANS64 P0, [R0+URZ+0x250], R3 ;  /* 0x00025003000085a7 */ /* 0x000ee400080010ff */
[----:B---3--:R-:W-:Y:S05]  /*9780*/  @!P0 BRA `(.L_x_99) ;  /* 0xfffffffc00f08947 */ /* 0x008fea000383ffff */
[----:B------:R-:W-:Y:S05]  /*9790*/  BRA `(.L_x_223) ;  /* 0xffffffb400dc7947 */ /* 0x000fea000383ffff */
.L_x_102:
[----:B------:R-:W-:Y:S07]  /*97a0*/  MOV R0, UR7 ;  /* 0x0000000700007c02 */ /* 0x000fee0008000f00 */
.L_x_224:
[----:B--2---:R2:W3:Y:S02]  /*97b0*/  SYNCS.PHASECHK.TRANS64.TRYWAIT P0, [R0+URZ+0x248], R3 ;  /* 0x00024803000075a7 */ /* 0x0044e400080011ff */
[----:B---3--:R-:W-:Y:S05]  /*97c0*/  @!P0 NANOSLEEP.SYNCS 0x989680 ;  /* 0x009896800000895d */ /* 0x008fea0003900000 */
[----:B------:R-:W3:Y:S02]  /*97d0*/  @!P0 SYNCS.PHASECHK.TRANS64 P0, [R0+URZ+0x248], R3 ;  /* 0x00024803000085a7 */ /* 0x000ee400080010ff */
[----:B---3--:R-:W-:Y:S05]  /*97e0*/  @!P0 BRA `(.L_x_224) ;  /* 0xfffffffc00f08947 */ /* 0x008fea000383ffff */
[----:B------:R-:W-:Y:S05]  /*97f0*/  BRA `(.L_x_101) ;  /* 0xffffffb800bc7947 */ /* 0x000fea000383ffff */
.L_x_105:
[----:B--2---:R-:W-:Y:S07]  /*9800*/  MOV R3, UR7 ;  /* 0x0000000700037c02 */ /* 0x004fee0008000f00 */
.L_x_225:
[----:B-1----:R1:W2:Y:S02]  /*9810*/  SYNCS.PHASECHK.TRANS64.TRYWAIT P0, [R3+URZ+0x230], R12 ;  /* 0x0002300c030075a7 */ /* 0x0022a400080011ff */
[----:B--2---:R-:W-:Y:S05]  /*9820*/  @!P0 NANOSLEEP.SYNCS 0x989680 ;  /* 0x009896800000895d */ /* 0x004fea0003900000 */
[----:B------:R-:W2:Y:S02]  /*9830*/  @!P0 SYNCS.PHASECHK.TRANS64 P0, [R3+URZ+0x230], R12 ;  /* 0x0002300c030085a7 */ /* 0x000ea400080010ff */
[----:B--2---:R-:W-:Y:S05]  /*9840*/  @!P0 BRA `(.L_x_225) ;  /* 0xfffffffc00f08947 */ /* 0x004fea000383ffff */
[----:B------:R-:W-:Y:S05]  /*9850*/  BRA `(.L_x_226) ;  /* 0xffffffbc00347947 */ /* 0x000fea000383ffff */
.L_x_106:
[----:B------:R-:W-:Y:S07]  /*9860*/  MOV R3, UR7 ;  /* 0x0000000700037c02 */ /* 0x000fee0008000f00 */
.L_x_227:
[----:B-1----:R1:W2:Y:S02]  /*9870*/  SYNCS.PHASECHK.TRANS64.TRYWAIT P0, [R3+URZ+0x238], R12 ;  /* 0x0002380c030075a7 */ /* 0x0022a400080011ff */
[----:B--2---:R-:W-:Y:S05]  /*9880*/  @!P0 NANOSLEEP.SYNCS 0x989680 ;  /* 0x009896800000895d */ /* 0x004fea0003900000 */
[----:B------:R-:W2:Y:S02]  /*9890*/  @!P0 SYNCS.PHASECHK.TRANS64 P0, [R3+URZ+0x238], R12 ;  /* 0x0002380c030085a7 */ /* 0x000ea400080010ff */
[----:B--2---:R-:W-:Y:S05]  /*98a0*/  @!P0 BRA `(.L_x_227) ;  /* 0xfffffffc00f08947 */ /* 0x004fea000383ffff */
[----:B------:R-:W-:Y:S05]  /*98b0*/  BRA `(.L_x_228) ;  /* 0xffffffbc00b47947 */ /* 0x000fea000383ffff */
.L_x_108:
[----:B------:R-:W-:-:S07]  /*98c0*/  MOV R0, UR7 ;  /* 0x0000000700007c02 */ /* 0x000fce0008000f00 */
.L_x_229:
[----:B-1----:R1:W3:Y:S02]  /*98d0*/  SYNCS.PHASECHK.TRANS64.TRYWAIT P0, [R0+URZ+0x230], R3 ;  /* 0x00023003000075a7 */ /* 0x0022e400080011ff */
[----:B---3--:R-:W-:Y:S05]  /*98e0*/  @!P0 NANOSLEEP.SYNCS 0x989680 ;  /* 0x009896800000895d */ /* 0x008fea0003900000 */
[----:B------:R-:W3:Y:S02]  /*98f0*/  @!P0 SYNCS.PHASECHK.TRANS64 P0, [R0+URZ+0x230], R3 ;  /* 0x00023003000085a7 */ /* 0x000ee400080010ff */
[----:B---3--:R-:W-:Y:S05]  /*9900*/  @!P0 BRA `(.L_x_229) ;  /* 0xfffffffc00f08947 */ /* 0x008fea000383ffff */
[----:B------:R-:W-:Y:S05]  /*9910*/  BRA `(.L_x_230) ;  /* 0xffffffc000247947 */ /* 0x000fea000383ffff */
.L_x_110:
[----:B--2---:R2:W4:Y:S02]  /*9920*/  SYNCS.PHASECHK.TRANS64.TRYWAIT P0, [R0+URZ+0x250], R3 ;  /* 0x00025003000075a7 */ /* 0x00452400080011ff */
[----:B----4-:R-:W-:Y:S05]  /*9930*/  @!P0 NANOSLEEP.SYNCS 0x989680 ;  /* 0x009896800000895d */ /* 0x010fea0003900000 */
[----:B------:R-:W4:Y:S02]  /*9940*/  @!P0 SYNCS.PHASECHK.TRANS64 P0, [R0+URZ+0x250], R3 ;  /* 0x00025003000085a7 */ /* 0x000f2400080010ff */
[----:B----4-:R-:W-:Y:S05]  /*9950*/  @!P0 BRA `(.L_x_110) ;  /* 0xfffffffc00f08947 */ /* 0x010fea000383ffff */
[----:B------:R-:W-:Y:S05]  /*9960*/  BRA `(.L_x_231) ;  /* 0xffffffc000f47947 */ /* 0x000fea000383ffff */
.L_x_121:
[----:B-1----:R1:W3:Y:S02]  /*9970*/  SYNCS.PHASECHK.TRANS64.TRYWAIT P1, [R0+URZ+0x220], R3 ;  /* 0x00022003000075a7 */ /* 0x0022e400080211ff */
[----:B---3--:R-:W-:Y:S05]  /*9980*/  @!P1 NANOSLEEP.SYNCS 0x989680 ;  /* 0x009896800000995d */ /* 0x008fea0003900000 */
[----:B------:R-:W3:Y:S02]  /*9990*/  @!P1 SYNCS.PHASECHK.TRANS64 P1, [R0+URZ+0x220], R3 ;  /* 0x00022003000095a7 */ /* 0x000ee400080210ff */
[----:B---3--:R-:W-:Y:S05]  /*99a0*/  @!P1 BRA `(.L_x_121) ;  /* 0xfffffffc00f09947 */ /* 0x008fea000383ffff */
[----:B------:R-:W-:Y:S05]  /*99b0*/  BRA `(.L_x_120) ;  /* 0xffffffd0000c7947 */ /* 0x000fea000383ffff */
.L_x_123:
[----:B---3--:R3:W4:Y:S02]  /*99c0*/  SYNCS.PHASECHK.TRANS64.TRYWAIT P0, [R108+URZ+0x270], R7 ;  /* 0x000270076c0075a7 */ /* 0x00872400080011ff */
[----:B----4-:R-:W-:Y:S05]  /*99d0*/  @!P0 NANOSLEEP.SYNCS 0x989680 ;  /* 0x009896800000895d */ /* 0x010fea0003900000 */
[----:B------:R-:W4:Y:S02]  /*99e0*/  @!P0 SYNCS.PHASECHK.TRANS64 P0, [R108+URZ+0x270], R7 ;  /* 0x000270076c0085a7 */ /* 0x000f2400080010ff */
[----:B----4-:R-:W-:Y:S05]  /*99f0*/  @!P0 BRA `(.L_x_123) ;  /* 0xfffffffc00f08947 */ /* 0x010fea000383ffff */
[----:B------:R-:W-:Y:S05]  /*9a00*/  BRA `(.L_x_122) ;  /* 0xffffffd000607947 */ /* 0x000fea000383ffff */
.L_x_131:
[----:B--2---:R2:W3:Y:S02]  /*9a10*/  SYNCS.PHASECHK.TRANS64.TRYWAIT P0, [R75+URZ+0x220], R0 ;  /* 0x000220004b0075a7 */ /* 0x0044e400080011ff */
[----:B---3--:R-:W-:Y:S05]  /*9a20*/  @!P0 NANOSLEEP.SYNCS 0x989680 ;  /* 0x009896800000895d */ /* 0x008fea0003900000 */
[----:B------:R-:W3:Y:S02]  /*9a30*/  @!P0 SYNCS.PHASECHK.TRANS64 P0, [R75+URZ+0x220], R0 ;  /* 0x000220004b0085a7 */ /* 0x000ee400080010ff */
[----:B---3--:R-:W-:Y:S05]  /*9a40*/  @!P0 BRA `(.L_x_131) ;  /* 0xfffffffc00f08947 */ /* 0x008fea000383ffff */
[----:B------:R-:W-:Y:S05]  /*9a50*/  BRA `(.L_x_130) ;  /* 0xffffffdc00547947 */ /* 0x000fea000383ffff */
        .weak           $__internal_0_$__cuda_sm10x_tcgen05_guardrail_trap_col_being_dealloced_not_returned_by_alloc
        .type           $__internal_0_$__cuda_sm10x_tcgen05_guardrail_trap_col_being_dealloced_not_returned_by_alloc,@function
        .size           $__internal_0_$__cuda_sm10x_tcgen05_guardrail_trap_col_being_dealloced_not_returned_by_alloc,($__internal_1_$__cuda_sm10x_tcgen05_guardrail_trap_phase_invalid_during_alloc - $__internal_0_$__cuda_sm10x_tcgen05_guardrail_trap_col_being_dealloced_not_returned_by_alloc)
$__internal_0_$__cuda_sm10x_tcgen05_guardrail_trap_col_being_dealloced_not_returned_by_alloc:
[----:B------:R-:W-:Y:S05]  /*9a60*/  BPT.TRAP 0x1 ;  /* 0x000000040000795c */ /* 0x000fea0000300000 */
[----:B------:R-:W-:-:S04]  /*9a70*/  HFMA2 R3, -RZ, RZ, 0, 0 ;  /* 0x00000000ff037431 */ /* 0x000fc800000001ff */
[----:B------:R-:W-:Y:S05]  /*9a80*/  RET.REL.NODEC R2 `(_ZN7cutlass13device_kernelINS_4gemm6kernel13GemmUniversalIN4cute5tupleIJiiiiEEENS1_10collective13CollectiveMmaINS1_35MainloopSm100TmaUmmaWarpSpecializedILi34ELi2ELi4ENS5_IJNS4_1CILi1EEESB_SB_EEEEENS5_IJNSA_ILi64EEENSA_ILi128EEENSA_ILi32EEEEEEaNS5_IJSB_llEEEaSI_NS4_8TiledMMAINS4_8MMA_AtomIJNS4_15SM100_MMA_S8_SSIaaiLi64ELi128ELNS4_4UMMA5MajorE1ELSN_1ELNSM_8SaturateE0EEEEEENS4_6LayoutISC_NS5_IJNSA_ILi0EEESS_SS_EEEEENS5_IJNS4_10UnderscoreESV_SV_EEEEENS4_13SM90_TMA_LOADENS4_14ComposedLayoutINS4_7SwizzleILi2ELi4ELi3EEENS4_18smem_ptr_flag_bitsILi8EEENSR_INS5_IJSE_NSA_ILi8EEEEEENS5_IJSB_SE_EEEEEEEvNS4_8identityESY_NSZ_INS10_ILi3ELi4ELi3EEES13_NSR_INS5_IJSF_S14_EEENS5_IJSB_SF_EEEEEEEvS19_EENS_8epilogue10collective18CollectiveEpilogueINS1G_23Sm100TmaWarpSpecializedILi2ELi2ELi32ELb0ELb0EEEJSH_NS5_IJNSR_ISE_SB_EES1L_EEEaNS5_IJlSB_lEEEaS1N_NS1G_6fusion15FusionCallbacksIS1K_NS1O_17LinearCombinationIaiaiLNS_15FloatRoundStyleE2EEESH_S1M_JEEENS4_5SM1004TMEM4LOAD26SM100_TMEM_LOAD_16dp32b32xESY_NSZ_IS11_S13_NSR_INS5_IJS14_SE_EEENS5_IJSE_SB_EEEEEEENS4_39AutoVectorizingCopyWithAssumedAlignmentILi128EEENS4_14SM90_TMA_STOREES21_S23_S23_EEEvvEEEEvNT_6ParamsE) ;  /* 0xffffff64025c7950 */ /* 0x000fea0003c3ffff */
        .weak           $__internal_1_$__cuda_sm10x_tcgen05_guardrail_trap_phase_invalid_during_alloc
        .type           $__internal_1_$__cuda_sm10x_tcgen05_guardrail_trap_phase_invalid_during_alloc,@function
        .size           $__internal_1_$__cuda_sm10x_tcgen05_guardrail_trap_phase_invalid_during_alloc,($__internal_2_$__cuda_sm10x_tcgen05_guardrail_trap_unallocated_columns_being_dealloced - $__internal_1_$__cuda_sm10x_tcgen05_guardrail_trap_phase_invalid_during_alloc)
$__internal_1_$__cuda_sm10x_tcgen05_guardrail_trap_phase_invalid_during_alloc:
[----:B------:R-:W-:Y:S05]  /*9a90*/  BPT.TRAP 0x1 ;  /* 0x000000040000795c */ /* 0x000fea0000300000 */
[----:B------:R-:W-:-:S04]  /*9aa0*/  MOV R3, 0x0 ;  /* 0x0000000000037802 */ /* 0x000fc80000000f00 */
[----:B------:R-:W-:Y:S05]  /*9ab0*/  RET.REL.NODEC R2 `(_ZN7cutlass13device_kernelINS_4gemm6kernel13GemmUniversalIN4cute5tupleIJiiiiEEENS1_10collective13CollectiveMmaINS1_35MainloopSm100TmaUmmaWarpSpecializedILi34ELi2ELi4ENS5_IJNS4_1CILi1EEESB_SB_EEEEENS5_IJNSA_ILi64EEENSA_ILi128EEENSA_ILi32EEEEEEaNS5_IJSB_llEEEaSI_NS4_8TiledMMAINS4_8MMA_AtomIJNS4_15SM100_MMA_S8_SSIaaiLi64ELi128ELNS4_4UMMA5MajorE1ELSN_1ELNSM_8SaturateE0EEEEEENS4_6LayoutISC_NS5_IJNSA_ILi0EEESS_SS_EEEEENS5_IJNS4_10UnderscoreESV_SV_EEEEENS4_13SM90_TMA_LOADENS4_14ComposedLayoutINS4_7SwizzleILi2ELi4ELi3EEENS4_18smem_ptr_flag_bitsILi8EEENSR_INS5_IJSE_NSA_ILi8EEEEEENS5_IJSB_SE_EEEEEEEvNS4_8identityESY_NSZ_INS10_ILi3ELi4ELi3EEES13_NSR_INS5_IJSF_S14_EEENS5_IJSB_SF_EEEEEEEvS19_EENS_8epilogue10collective18CollectiveEpilogueINS1G_23Sm100TmaWarpSpecializedILi2ELi2ELi32ELb0ELb0EEEJSH_NS5_IJNSR_ISE_SB_EES1L_EEEaNS5_IJlSB_lEEEaS1N_NS1G_6fusion15FusionCallbacksIS1K_NS1O_17LinearCombinationIaiaiLNS_15FloatRoundStyleE2EEESH_S1M_JEEENS4_5SM1004TMEM4LOAD26SM100_TMEM_LOAD_16dp32b32xESY_NSZ_IS11_S13_NSR_INS5_IJS14_SE_EEENS5_IJSE_SB_EEEEEEENS4_39AutoVectorizingCopyWithAssumedAlignmentILi128EEENS4_14SM90_TMA_STOREES21_S23_S23_EEEvvEEEEvNT_6ParamsE) ;  /* 0xffffff6402507950 */ /* 0x000fea0003c3ffff */
        .weak           $__internal_2_$__cuda_sm10x_tcgen05_guardrail_trap_unallocated_columns_being_dealloced
        .type           $__internal_2_$__cuda_sm10x_tcgen05_guardrail_trap_unallocated_columns_being_dealloced,@function
        .size           $__internal_2_$__cuda_sm10x_tcgen05_guardrail_trap_unallocated_columns_being_dealloced,(.L_x_233 - $__internal_2_$__cuda_sm10x_tcgen05_guardrail_trap_unallocated_columns_being_dealloced)
$__internal_2_$__cuda_sm10x_tcgen05_guardrail_trap_unallocated_columns_being_dealloced:
[----:B------:R-:W-:Y:S05]  /*9ac0*/  BPT.TRAP 0x1 ;  /* 0x000000040000795c */ /* 0x000fea0000300000 */
[----:B------:R-:W-:-:S04]  /*9ad0*/  HFMA2 R3, -RZ, RZ, 0, 0 ;  /* 0x00000000ff037431 */ /* 0x000fc800000001ff */
[----:B------:R-:W-:Y:S05]  /*9ae0*/  RET.REL.NODEC R2 `(_ZN7cutlass13device_kernelINS_4gemm6kernel13GemmUniversalIN4cute5tupleIJiiiiEEENS1_10collective13CollectiveMmaINS1_35MainloopSm100TmaUmmaWarpSpecializedILi34ELi2ELi4ENS5_IJNS4_1CILi1EEESB_SB_EEEEENS5_IJNSA_ILi64EEENSA_ILi128EEENSA_ILi32EEEEEEaNS5_IJSB_llEEEaSI_NS4_8TiledMMAINS4_8MMA_AtomIJNS4_15SM100_MMA_S8_SSIaaiLi64ELi128ELNS4_4UMMA5MajorE1ELSN_1ELNSM_8SaturateE0EEEEEENS4_6LayoutISC_NS5_IJNSA_ILi0EEESS_SS_EEEEENS5_IJNS4_10UnderscoreESV_SV_EEEEENS4_13SM90_TMA_LOADENS4_14ComposedLayoutINS4_7SwizzleILi2ELi4ELi3EEENS4_18smem_ptr_flag_bitsILi8EEENSR_INS5_IJSE_NSA_ILi8EEEEEENS5_IJSB_SE_EEEEEEEvNS4_8identityESY_NSZ_INS10_ILi3ELi4ELi3EEES13_NSR_INS5_IJSF_S14_EEENS5_IJSB_SF_EEEEEEEvS19_EENS_8epilogue10collective18CollectiveEpilogueINS1G_23Sm100TmaWarpSpecializedILi2ELi2ELi32ELb0ELb0EEEJSH_NS5_IJNSR_ISE_SB_EES1L_EEEaNS5_IJlSB_lEEEaS1N_NS1G_6fusion15FusionCallbacksIS1K_NS1O_17LinearCombinationIaiaiLNS_15FloatRoundStyleE2EEESH_S1M_JEEENS4_5SM1004TMEM4LOAD26SM100_TMEM_LOAD_16dp32b32xESY_NSZ_IS11_S13_NSR_INS5_IJS14_SE_EEENS5_IJSE_SB_EEEEEEENS4_39AutoVectorizingCopyWithAssumedAlignmentILi128EEENS4_14SM90_TMA_STOREES21_S23_S23_EEEvvEEEEvNT_6ParamsE) ;  /* 0xffffff6402447950 */ /* 0x000fea0003c3ffff */
.L_x_232:
[----:B------:R-:W-:-:S00]  /*9af0*/  BRA `(.L_x_232) ;  /* 0xfffffffc00fc7947 */ /* 0x000fc0000383ffff */
[----:B------:R-:W-:-:S00]  /*9b00*/  NOP ;  /* 0x0000000000007918 */ /* 0x000fc00000000000 */
[----:B------:R-:W-:-:S00]  /*9b10*/  NOP ;  /* 0x0000000000007918 */ /* 0x000fc00000000000 */
[----:B------:R-:W-:-:S00]  /*9b20*/  NOP ;  /* 0x0000000000007918 */ /* 0x000fc00000000000 */
[----:B------:R-:W-:-:S00]  /*9b30*/  NOP ;  /* 0x0000000000007918 */ /* 0x000fc00000000000 */
[----:B------:R-:W-:-:S00]  /*9b40*/  NOP ;  /* 0x0000000000007918 */ /* 0x000fc00000000000 */
[----:B------:R-:W-:-:S00]  /*9b50*/  NOP ;  /* 0x0000000000007918 */ /* 0x000fc00000000000 */
[----:B------:R-:W-:-:S00]  /*9b60*/  NOP ;  /* 0x0000000000007918 */ /* 0x000fc00000000000 */
[----:B------:R-:W-:-:S00]  /*9b70*/  NOP ;  /* 0x0000000000007918 */ /* 0x000fc00000000000 */
.L_x_233:


//--------------------- .nv.global.init           --------------------------
	.section	.nv.global.init,"aw",@progbits
.nv.global.init:
	.type		$str$27,@object
	.size		$str$27,($str$28 - $str$27)
$str$27:
        /*0000*/ 	.byte	0x28, 0x61, 0x64, 0x64, 0x72, 0x65, 0x73, 0x73, 0x20, 0x26, 0x20, 0x6d, 0x61, 0x73, 0x6b, 0x29
        /*0010*/ 	.byte	0x20, 0x3d, 0x3d, 0x20, 0x30, 0x00
	.type		$str$28,@object
	.size		$str$28,($str$26 - $str$28)
$str$28:
        /*0016*/ 	.byte	0x2f, 0x74, 0x6d, 0x70, 0x2f, 0x63, 0x75, 0x74, 0x6c, 0x61, 0x73, 0x73, 0x5f, 0x73, 0x77, 0x65
        /*0026*/ 	.byte	0x65, 0x70, 0x5f, 0x73, 0x72, 0x63, 0x2f, 0x69, 0x6e, 0x63, 0x6c, 0x75, 0x64, 0x65, 0x2f, 0x63
        /*0036*/ 	.byte	0x75, 0x74, 0x65, 0x2f, 0x70, 0x6f, 0x69, 0x6e, 0x74, 0x65, 0x72, 0x5f, 0x66, 0x6c, 0x61, 0x67
        /*0046*/ 	.byte	0x67, 0x65, 0x64, 0x2e, 0x68, 0x70, 0x70, 0x00
	.type		$str$26,@object
	.size		$str$26,($str$25 - $str$26)
$str$26:
        /*004e*/ 	.byte	0x2f, 0x74, 0x6d, 0x70, 0x2f, 0x63, 0x75, 0x74, 0x6c, 0x61, 0x73, 0x73, 0x5f, 0x73, 0x77, 0x65
        /*005e*/ 	.byte	0x65, 0x70, 0x5f, 0x73, 0x72, 0x63, 0x2f, 0x69, 0x6e, 0x63, 0x6c, 0x75, 0x64, 0x65, 0x2f, 0x63
        /*006e*/ 	.byte	0x75, 0x74, 0x65, 0x2f, 0x61, 0x74, 0x6f, 0x6d, 0x2f, 0x63, 0x6f, 0x70, 0x79, 0x5f, 0x74, 0x72
        /*007e*/ 	.byte	0x61, 0x69, 0x74, 0x73, 0x5f, 0x73, 0x6d, 0x31, 0x30, 0x30, 0x2e, 0x68, 0x70, 0x70, 0x00
	.type		$str$25,@object
	.size		$str$25,(__unnamed_1 - $str$25)
$str$25:
        /*008d*/ 	.byte	0x28, 0x28, 0x75, 0x69, 0x6e, 0x74, 0x33, 0x32, 0x5f, 0x74, 0x28, 0x74, 0x68, 0x72, 0x65, 0x61
        /*009d*/ 	.byte	0x64, 0x49, 0x64, 0x78, 0x2e, 0x78, 0x29, 0x20, 0x2f, 0x20, 0x33, 0x32, 0x29, 0x20, 0x25, 0x20
        /*00ad*/ 	.byte	0x34, 0x29, 0x20, 0x3d, 0x3d, 0x20, 0x28, 0x28, 0x28, 0x74, 0x6d, 0x65, 0x6d, 0x5f, 0x61, 0x64
        /*00bd*/ 	.byte	0x64, 0x72, 0x20, 0x3e, 0x3e, 0x20, 0x31, 0x36, 0x29, 0x20, 0x2f, 0x20, 0x33, 0x32, 0x29, 0x20
        /*00cd*/ 	.byte	0x25, 0x20, 0x34, 0x29, 0x00
	.type		__unnamed_1,@object
	.size		__unnamed_1,(__unnamed_2 - __unnamed_1)
__unnamed_1:
        /*00d2*/ 	.byte	0x61, 0x75, 0x74, 0x6f, 0x20, 0x63, 0x75, 0x74, 0x65, 0x3a, 0x3a, 0x61, 0x73, 0x5f, 0x70, 0x6f
        /* <DEDUP_REMOVED lines=24> */
        /*0262*/ 	.byte	0x00
	.type		__unnamed_2,@object
	.size		__unnamed_2,(.L_2 - __unnamed_2)
__unnamed_2:
        /* <DEDUP_REMOVED lines=41> */
.L_2:


//--------------------- .nv.shared._ZN7cutlass13device_kernelINS_4gemm6kernel13GemmUniversalIN4cute5tupleIJiiiiEEENS1_10collective13CollectiveMmaINS1_35MainloopSm100TmaUmmaWarpSpecializedILi34ELi2ELi4ENS5_IJNS4_1CILi1EEESB_SB_EEEEENS5_IJNSA_ILi64EEENSA_ILi128EEENSA_ILi32EEEEEEaNS5_IJSB_llEEEaSI_NS4_8TiledMMAINS4_8MMA_AtomIJNS4_15SM100_MMA_S8_SSIaaiLi64ELi128ELNS4_4UMMA5MajorE1ELSN_1ELNSM_8SaturateE0EEEEEENS4_6LayoutISC_NS5_IJNSA_ILi0EEESS_SS_EEEEENS5_IJNS4_10UnderscoreESV_SV_EEEEENS4_13SM90_TMA_LOADENS4_14ComposedLayoutINS4_7SwizzleILi2ELi4ELi3EEENS4_18smem_ptr_flag_bitsILi8EEENSR_INS5_IJSE_NSA_ILi8EEEEEENS5_IJSB_SE_EEEEEEEvNS4_8identityESY_NSZ_INS10_ILi3ELi4ELi3EEES13_NSR_INS5_IJSF_S14_EEENS5_IJSB_SF_EEEEEEEvS19_EENS_8epilogue10collective18CollectiveEpilogueINS1G_23Sm100TmaWarpSpecializedILi2ELi2ELi32ELb0ELb0EEEJSH_NS5_IJNSR_ISE_SB_EES1L_EEEaNS5_IJlSB_lEEEaS1N_NS1G_6fusion15FusionCallbacksIS1K_NS1O_17LinearCombinationIaiaiLNS_15FloatRoundStyleE2EEESH_S1M_JEEENS4_5SM1004TMEM4LOAD26SM100_TMEM_LOAD_16dp32b32xESY_NSZ_IS11_S13_NSR_INS5_IJS14_SE_EEENS5_IJSE_SB_EEEEEEENS4_39AutoVectorizingCopyWithAssumedAlignmentILi128EEENS4_14SM90_TMA_STOREES21_S23_S23_EEEvvEEEEvNT_6ParamsE --------------------------
	.section	.nv.shared._ZN7cutlass13device_kernelINS_4gemm6kernel13GemmUniversalIN4cute5tupleIJiiiiEEENS1_10collective13CollectiveMmaINS1_35MainloopSm100TmaUmmaWarpSpecializedILi34ELi2ELi4ENS5_IJNS4_1CILi1EEESB_SB_EEEEENS5_IJNSA_ILi64EEENSA_ILi128EEENSA_ILi32EEEEEEaNS5_IJSB_llEEEaSI_NS4_8TiledMMAINS4_8MMA_AtomIJNS4_15SM100_MMA_S8_SSIaaiLi64ELi128ELNS4_4UMMA5MajorE1ELSN_1ELNSM_8SaturateE0EEEEEENS4_6LayoutISC_NS5_IJNSA_ILi0EEESS_SS_EEEEENS5_IJNS4_10UnderscoreESV_SV_EEEEENS4_13SM90_TMA_LOADENS4_14ComposedLayoutINS4_7SwizzleILi2ELi4ELi3EEENS4_18smem_ptr_flag_bitsILi8EEENSR_INS5_IJSE_NSA_ILi8EEEEEENS5_IJSB_SE_EEEEEEEvNS4_8identityESY_NSZ_INS10_ILi3ELi4ELi3EEES13_NSR_INS5_IJSF_S14_EEENS5_IJSB_SF_EEEEEEEvS19_EENS_8epilogue10collective18CollectiveEpilogueINS1G_23Sm100TmaWarpSpecializedILi2ELi2ELi32ELb0ELb0EEEJSH_NS5_IJNSR_ISE_SB_EES1L_EEEaNS5_IJlSB_lEEEaS1N_NS1G_6fusion15FusionCallbacksIS1K_NS1O_17LinearCombinationIaiaiLNS_15FloatRoundStyleE2EEESH_S1M_JEEENS4_5SM1004TMEM4LOAD26SM100_TMEM_LOAD_16dp32b32xESY_NSZ_IS11_S13_NSR_INS5_IJS14_SE_EEENS5_IJSE_SB_EEEEEEENS4_39AutoVectorizingCopyWithAssumedAlignmentILi128EEENS4_14SM90_TMA_STOREES21_S23_S23_EEEvvEEEEvNT_6ParamsE,"aw",@nobits
	.sectionflags	@""
	.align	16
	.zero		1024


//--------------------- .nv.shared.reserved.0     --------------------------
	.section	.nv.shared.reserved.0,"aw",@nobits
	.weak		__nv_reservedSMEM_offset_0_alias
	.size		__nv_reservedSMEM_offset_0_alias, 0, 64
	.other		__nv_reservedSMEM_offset_0_alias,@"STO_CUDA_RESERVED_SHARED STV_DEFAULT"
__nv_reservedSMEM_offset_0_alias:
	.zero		0
.nv.shared.reserved.0:
	.zero		64
	.weak		__nv_reservedSMEM_tcgen05_partition
	.type		__nv_reservedSMEM_tcgen05_partition,@object
	.size		__nv_reservedSMEM_tcgen05_partition,(.L_0 - __nv_reservedSMEM_tcgen05_partition)
__nv_reservedSMEM_tcgen05_partition:
	.zero		32
.L_0:


//--------------------- .nv.global                --------------------------
	.section	.nv.global,"aw",@nobits
.nv.global:
	.type		_ZN40_INTERNAL_4f3fd649_4_k_cu_57fee10e_413654cute1_E,@object
	.size		_ZN40_INTERNAL_4f3fd649_4_k_cu_57fee10e_413654cute1_E,(_ZN40_INTERNAL_4f3fd649_4_k_cu_57fee10e_413654cuda3std3__45__cpo6cbeginE - _ZN40_INTERNAL_4f3fd649_4_k_cu_57fee10e_413654cute1_E)
_ZN40_INTERNAL_4f3fd649_4_k_cu_57fee10e_413654cute1_E:
	.zero		1
	.type		_ZN40_INTERNAL_4f3fd649_4_k_cu_57fee10e_413654cuda3std3__45__cpo6cbeginE,@object
	.size		_ZN40_INTERNAL_4f3fd649_4_k_cu_57fee10e_413654cuda3std3__45__cpo6cbeginE,(_ZN40_INTERNAL_4f3fd649_4_k_cu_57fee10e_413654cuda3std3__48in_placeE - _ZN40_INTERNAL_4f3fd649_4_k_cu_57fee10e_413654cuda3std3__45__cpo6cbeginE)
_ZN40_INTERNAL_4f3fd649_4_k_cu_57fee10e_413654cuda3std3__45__cpo6cbeginE:
	.zero		1
	.type		_ZN40_INTERNAL_4f3fd649_4_k_cu_57fee10e_413654cuda3std3__48in_placeE,@object
	.size		_ZN40_INTERNAL_4f3fd649_4_k_cu_57fee10e_413654cuda3std3__48in_placeE,(_ZN40_INTERNAL_4f3fd649_4_k_cu_57fee10e_413654cuda3std6ranges3__45__cpo9iter_moveE - _ZN40_INTERNAL_4f3fd649_4_k_cu_57fee10e_413654cuda3std3__48in_placeE)
_ZN40_INTERNAL_4f3fd649_4_k_cu_57fee10e_413654cuda3std3__48in_placeE:
	.zero		1
	.type		_ZN40_INTERNAL_4f3fd649_4_k_cu_57fee10e_413654cuda3std6ranges3__45__cpo9iter_moveE,@object
	.size		_ZN40_INTERNAL_4f3fd649_4_k_cu_57fee10e_413654cuda3std6ranges3__45__cpo9iter_moveE,(_ZN40_INTERNAL_4f3fd649_4_k_cu_57fee10e_413654cuda3std3__45__cpo5beginE - _ZN40_INTERNAL_4f3fd649_4_k_cu_57fee10e_413654cuda3std6ranges3__45__cpo9iter_moveE)
_ZN40_INTERNAL_4f3fd649_4_k_cu_57fee10e_413654cuda3std6ranges3__45__cpo9iter_moveE:
	.zero		1
	.type		_ZN40_INTERNAL_4f3fd649_4_k_cu_57fee10e_413654cuda3std3__45__cpo5beginE,@object
	.size		_ZN40_INTERNAL_4f3fd649_4_k_cu_57fee10e_413654cuda3std3__45__cpo5beginE,(_ZN40_INTERNAL_4f3fd649_4_k_cu_57fee10e_413654cuda3std3__442_GLOBAL__N__4f3fd649_4_k_cu_57fee10e_413656ignoreE - _ZN40_INTERNAL_4f3fd649_4_k_cu_57fee10e_413654cuda3std3__45__cpo5beginE)
_ZN40_INTERNAL_4f3fd649_4_k_cu_57fee10e_413654cuda3std3__45__cpo5beginE:
	.zero		1
	.type		_ZN40_INTERNAL_4f3fd649_4_k_cu_57fee10e_413654cuda3std3__442_GLOBAL__N__4f3fd649_4_k_cu_57fee10e_413656ignoreE,@object
	.size		_ZN40_INTERNAL_4f3fd649_4_k_cu_57fee10e_413654cuda3std3__442_GLOBAL__N__4f3fd649_4_k_cu_57fee10e_413656ignoreE,(_ZN40_INTERNAL_4f3fd649_4_k_cu_57fee10e_413654cute7productE - _ZN40_INTERNAL_4f3fd649_4_k_cu_57fee10e_413654cuda3std3__442_GLOBAL__N__4f3fd649_4_k_cu_57fee10e_413656ignoreE)
_ZN40_INTERNAL_4f3fd649_4_k_cu_57fee10e_413654cuda3std3__442_GLOBAL__N__4f3fd649_4_k_cu_57fee10e_413656ignoreE:
	.zero		1
	.type		_ZN40_INTERNAL_4f3fd649_4_k_cu_57fee10e_413654cute7productE,@object
	.size		_ZN40_INTERNAL_4f3fd649_4_k_cu_57fee10e_413654cute7productE,(_ZN40_INTERNAL_4f3fd649_4_k_cu_57fee10e_413654cuda3std3__45__cpo3endE - _ZN40_INTERNAL_4f3fd649_4_k_cu_57fee10e_413654cute7productE)
_ZN40_INTERNAL_4f3fd649_4_k_cu_57fee10e_413654cute7productE:
	.zero		1
	.type		_ZN40_INTERNAL_4f3fd649_4_k_cu_57fee10e_413654cuda3std3__45__cpo3endE,@object
	.size		_ZN40_INTERNAL_4f3fd649_4_k_cu_57fee10e_413654cuda3std3__45__cpo3endE,(_ZN40_INTERNAL_4f3fd649_4_k_cu_57fee10e_413654cuda3std3__419piecewise_constructE - _ZN40_INTERNAL_4f3fd649_4_k_cu_57fee10e_413654cuda3std3__45__cpo3endE)
_ZN40_INTERNAL_4f3fd649_4_k_cu_57fee10e_413654cuda3std3__45__cpo3endE:
	.zero		1
	.type		_ZN40_INTERNAL_4f3fd649_4_k_cu_57fee10e_413654cuda3std3__419piecewise_constructE,@object
	.size		_ZN40_INTERNAL_4f3fd649_4_k_cu_57fee10e_413654cuda3std3__419piecewise_constructE,(_ZN40_INTERNAL_4f3fd649_4_k_cu_57fee10e_413654cuda3std3__45__cpo4cendE - _ZN40_INTERNAL_4f3fd649_4_k_cu_57fee10e_413654cuda3std3__419piecewise_constructE)
_ZN40_INTERNAL_4f3fd649_4_k_cu_57fee10e_413654cuda3std3__419piecewise_constructE:
	.zero		1
	.type		_ZN40_INTERNAL_4f3fd649_4_k_cu_57fee10e_413654cuda3std3__45__cpo4cendE,@object
	.size		_ZN40_INTERNAL_4f3fd649_4_k_cu_57fee10e_413654cuda3std3__45__cpo4cendE,(_ZN40_INTERNAL_4f3fd649_4_k_cu_57fee10e_413654cuda3std6ranges3__45__cpo4swapE - _ZN40_INTERNAL_4f3fd649_4_k_cu_57fee10e_413654cuda3std3__45__cpo4cendE)
_ZN40_INTERNAL_4f3fd649_4_k_cu_57fee10e_413654cuda3std3__45__cpo4cendE:
	.zero		1
	.type		_ZN40_INTERNAL_4f3fd649_4_k_cu_57fee10e_413654cuda3std6ranges3__45__cpo4swapE,@object
	.size		_ZN40_INTERNAL_4f3fd649_4_k_cu_57fee10e_413654cuda3std6ranges3__45__cpo4swapE,(.L_10 - _ZN40_INTERNAL_4f3fd649_4_k_cu_57fee10e_413654cuda3std6ranges3__45__cpo4swapE)
_ZN40_INTERNAL_4f3fd649_4_k_cu_57fee10e_413654cuda3std6ranges3__45__cpo4swapE:
	.zero		1
.L_10:


//--------------------- .nv.constant0._ZN7cutlass13device_kernelINS_4gemm6kernel13GemmUniversalIN4cute5tupleIJiiiiEEENS1_10collective13CollectiveMmaINS1_35MainloopSm100TmaUmmaWarpSpecializedILi34ELi2ELi4ENS5_IJNS4_1CILi1EEESB_SB_EEEEENS5_IJNSA_ILi64EEENSA_ILi128EEENSA_ILi32EEEEEEaNS5_IJSB_llEEEaSI_NS4_8TiledMMAINS4_8MMA_AtomIJNS4_15SM100_MMA_S8_SSIaaiLi64ELi128ELNS4_4UMMA5MajorE1ELSN_1ELNSM_8SaturateE0EEEEEENS4_6LayoutISC_NS5_IJNSA_ILi0EEESS_SS_EEEEENS5_IJNS4_10UnderscoreESV_SV_EEEEENS4_13SM90_TMA_LOADENS4_14ComposedLayoutINS4_7SwizzleILi2ELi4ELi3EEENS4_18smem_ptr_flag_bitsILi8EEENSR_INS5_IJSE_NSA_ILi8EEEEEENS5_IJSB_SE_EEEEEEEvNS4_8identityESY_NSZ_INS10_ILi3ELi4ELi3EEES13_NSR_INS5_IJSF_S14_EEENS5_IJSB_SF_EEEEEEEvS19_EENS_8epilogue10collective18CollectiveEpilogueINS1G_23Sm100TmaWarpSpecializedILi2ELi2ELi32ELb0ELb0EEEJSH_NS5_IJNSR_ISE_SB_EES1L_EEEaNS5_IJlSB_lEEEaS1N_NS1G_6fusion15FusionCallbacksIS1K_NS1O_17LinearCombinationIaiaiLNS_15FloatRoundStyleE2EEESH_S1M_JEEENS4_5SM1004TMEM4LOAD26SM100_TMEM_LOAD_16dp32b32xESY_NSZ_IS11_S13_NSR_INS5_IJS14_SE_EEENS5_IJSE_SB_EEEEEEENS4_39AutoVectorizingCopyWithAssumedAlignmentILi128EEENS4_14SM90_TMA_STOREES21_S23_S23_EEEvvEEEEvNT_6ParamsE --------------------------
	.section	.nv.constant0._ZN7cutlass13device_kernelINS_4gemm6kernel13GemmUniversalIN4cute5tupleIJiiiiEEENS1_10collective13CollectiveMmaINS1_35MainloopSm100TmaUmmaWarpSpecializedILi34ELi2ELi4ENS5_IJNS4_1CILi1EEESB_SB_EEEEENS5_IJNSA_ILi64EEENSA_ILi128EEENSA_ILi32EEEEEEaNS5_IJSB_llEEEaSI_NS4_8TiledMMAINS4_8MMA_AtomIJNS4_15SM100_MMA_S8_SSIaaiLi64ELi128ELNS4_4UMMA5MajorE1ELSN_1ELNSM_8SaturateE0EEEEEENS4_6LayoutISC_NS5_IJNSA_ILi0EEESS_SS_EEEEENS5_IJNS4_10UnderscoreESV_SV_EEEEENS4_13SM90_TMA_LOADENS4_14ComposedLayoutINS4_7SwizzleILi2ELi4ELi3EEENS4_18smem_ptr_flag_bitsILi8EEENSR_INS5_IJSE_NSA_ILi8EEEEEENS5_IJSB_SE_EEEEEEEvNS4_8identityESY_NSZ_INS10_ILi3ELi4ELi3EEES13_NSR_INS5_IJSF_S14_EEENS5_IJSB_SF_EEEEEEEvS19_EENS_8epilogue10collective18CollectiveEpilogueINS1G_23Sm100TmaWarpSpecializedILi2ELi2ELi32ELb0ELb0EEEJSH_NS5_IJNSR_ISE_SB_EES1L_EEEaNS5_IJlSB_lEEEaS1N_NS1G_6fusion15FusionCallbacksIS1K_NS1O_17LinearCombinationIaiaiLNS_15FloatRoundStyleE2EEESH_S1M_JEEENS4_5SM1004TMEM4LOAD26SM100_TMEM_LOAD_16dp32b32xESY_NSZ_IS11_S13_NSR_INS5_IJS14_SE_EEENS5_IJSE_SB_EEEEEEENS4_39AutoVectorizingCopyWithAssumedAlignmentILi128EEENS4_14SM90_TMA_STOREES21_S23_S23_EEEvvEEEEvNT_6ParamsE,"a",@progbits
	.sectionflags	@""
	.align	4
.nv.constant0._ZN7cutlass13device_kernelINS_4gemm6kernel13GemmUniversalIN4cute5tupleIJiiiiEEENS1_10collective13CollectiveMmaINS1_35MainloopSm100TmaUmmaWarpSpecializedILi34ELi2ELi4ENS5_IJNS4_1CILi1EEESB_SB_EEEEENS5_IJNSA_ILi64EEENSA_ILi128EEENSA_ILi32EEEEEEaNS5_IJSB_llEEEaSI_NS4_8TiledMMAINS4_8MMA_AtomIJNS4_15SM100_MMA_S8_SSIaaiLi64ELi128ELNS4_4UMMA5MajorE1ELSN_1ELNSM_8SaturateE0EEEEEENS4_6LayoutISC_NS5_IJNSA_ILi0EEESS_SS_EEEEENS5_IJNS4_10UnderscoreESV_SV_EEEEENS4_13SM90_TMA_LOADENS4_14ComposedLayoutINS4_7SwizzleILi2ELi4ELi3EEENS4_18smem_ptr_flag_bitsILi8EEENSR_INS5_IJSE_NSA_ILi8EEEEEENS5_IJSB_SE_EEEEEEEvNS4_8identityESY_NSZ_INS10_ILi3ELi4ELi3EEES13_NSR_INS5_IJSF_S14_EEENS5_IJSB_SF_EEEEEEEvS19_EENS_8epilogue10collective18CollectiveEpilogueINS1G_23Sm100TmaWarpSpecializedILi2ELi2ELi32ELb0ELb0EEEJSH_NS5_IJNSR_ISE_SB_EES1L_EEEaNS5_IJlSB_lEEEaS1N_NS1G_6fusion15FusionCallbacksIS1K_NS1O_17LinearCombinationIaiaiLNS_15FloatRoundStyleE2EEESH_S1M_JEEENS4_5SM1004TMEM4LOAD26SM100_TMEM_LOAD_16dp32b32xESY_NSZ_IS11_S13_NSR_INS5_IJS14_SE_EEENS5_IJSE_SB_EEEEEEENS4_39AutoVectorizingCopyWithAssumedAlignmentILi128EEENS4_14SM90_TMA_STOREES21_S23_S23_EEEvvEEEEvNT_6ParamsE:
	.zero		2944


//--------------------- SYMBOLS --------------------------

	.type		.nv.reservedSmem.offset0,@object
	.size		.nv.reservedSmem.offset0,0x4
	.type		.nv.reservedSmem.cap,@object
	.size		.nv.reservedSmem.cap,0x4
	.type		__assertfail,@function
